//
// Generated by NVIDIA NVVM Compiler
//
// Compiler Build ID: CL-36424714
// Cuda compilation tools, release 13.0, V13.0.88
// Based on NVVM 20.0.0
//

.version 9.0
.target sm_100
.address_size 64

	// .globl	_Z16epsilon_of_p_GPUPdS_S_S_S_S_S_ddddiii
.func  (.param .align 16 .b8 func_retval0[16]) __internal_trig_reduction_slowpathd
(
	.param .b64 __internal_trig_reduction_slowpathd_param_0
)
;
.func  (.param .b64 func_retval0) __internal_accurate_pow
(
	.param .b64 __internal_accurate_pow_param_0
)
;
.global .align 8 .b8 __cudart_i2opi_d[144] = {8, 93, 141, 31, 177, 95, 251, 107, 234, 146, 82, 138, 247, 57, 7, 61, 123, 241, 229, 235, 199, 186, 39, 117, 45, 234, 95, 158, 102, 63, 70, 79, 183, 9, 203, 39, 207, 126, 54, 109, 31, 109, 10, 90, 139, 17, 47, 239, 15, 152, 5, 222, 255, 151, 248, 31, 59, 40, 249, 189, 139, 95, 132, 156, 244, 57, 83, 131, 57, 214, 145, 57, 65, 126, 95, 180, 38, 112, 156, 233, 132, 68, 187, 46, 245, 53, 130, 232, 62, 167, 41, 177, 28, 235, 29, 254, 28, 146, 209, 9, 234, 46, 73, 6, 224, 210, 77, 66, 58, 110, 36, 183, 97, 197, 187, 222, 171, 99, 81, 254, 65, 144, 67, 60, 153, 149, 98, 219, 192, 221, 52, 245, 209, 87, 39, 252, 41, 21, 68, 78, 110, 131, 249, 162};
.global .align 16 .b8 __cudart_sin_cos_coeffs[128] = {70, 210, 176, 44, 241, 229, 90, 190, 146, 227, 172, 105, 227, 29, 199, 62, 161, 98, 219, 25, 160, 1, 42, 191, 24, 8, 17, 17, 17, 17, 129, 63, 84, 85, 85, 85, 85, 85, 197, 191, 0, 0, 0, 0, 0, 0, 0, 0, 0, 0, 0, 0, 0, 0, 0, 0, 100, 129, 253, 32, 131, 255, 168, 189, 40, 133, 239, 193, 167, 238, 33, 62, 217, 230, 6, 142, 79, 126, 146, 190, 233, 188, 221, 25, 160, 1, 250, 62, 71, 93, 193, 22, 108, 193, 86, 191, 81, 85, 85, 85, 85, 85, 165, 63, 0, 0, 0, 0, 0, 0, 224, 191, 0, 0, 0, 0, 0, 0, 240, 63};

.visible .entry _Z16epsilon_of_p_GPUPdS_S_S_S_S_S_ddddiii(
	.param .u64 .ptr .align 1 _Z16epsilon_of_p_GPUPdS_S_S_S_S_S_ddddiii_param_0,
	.param .u64 .ptr .align 1 _Z16epsilon_of_p_GPUPdS_S_S_S_S_S_ddddiii_param_1,
	.param .u64 .ptr .align 1 _Z16epsilon_of_p_GPUPdS_S_S_S_S_S_ddddiii_param_2,
	.param .u64 .ptr .align 1 _Z16epsilon_of_p_GPUPdS_S_S_S_S_S_ddddiii_param_3,
	.param .u64 .ptr .align 1 _Z16epsilon_of_p_GPUPdS_S_S_S_S_S_ddddiii_param_4,
	.param .u64 .ptr .align 1 _Z16epsilon_of_p_GPUPdS_S_S_S_S_S_ddddiii_param_5,
	.param .u64 .ptr .align 1 _Z16epsilon_of_p_GPUPdS_S_S_S_S_S_ddddiii_param_6,
	.param .f64 _Z16epsilon_of_p_GPUPdS_S_S_S_S_S_ddddiii_param_7,
	.param .f64 _Z16epsilon_of_p_GPUPdS_S_S_S_S_S_ddddiii_param_8,
	.param .f64 _Z16epsilon_of_p_GPUPdS_S_S_S_S_S_ddddiii_param_9,
	.param .f64 _Z16epsilon_of_p_GPUPdS_S_S_S_S_S_ddddiii_param_10,
	.param .u32 _Z16epsilon_of_p_GPUPdS_S_S_S_S_S_ddddiii_param_11,
	.param .u32 _Z16epsilon_of_p_GPUPdS_S_S_S_S_S_ddddiii_param_12,
	.param .u32 _Z16epsilon_of_p_GPUPdS_S_S_S_S_S_ddddiii_param_13
)
{
	.reg .pred 	%p<50>;
	.reg .b32 	%r<90>;
	.reg .b64 	%rd<42>;
	.reg .b64 	%fd<199>;

	ld.param.u64 	%rd14, [_Z16epsilon_of_p_GPUPdS_S_S_S_S_S_ddddiii_param_1];
	ld.param.u64 	%rd15, [_Z16epsilon_of_p_GPUPdS_S_S_S_S_S_ddddiii_param_2];
	ld.param.u64 	%rd13, [_Z16epsilon_of_p_GPUPdS_S_S_S_S_S_ddddiii_param_6];
	ld.param.f64 	%fd64, [_Z16epsilon_of_p_GPUPdS_S_S_S_S_S_ddddiii_param_7];
	ld.param.f64 	%fd66, [_Z16epsilon_of_p_GPUPdS_S_S_S_S_S_ddddiii_param_9];
	ld.param.f64 	%fd67, [_Z16epsilon_of_p_GPUPdS_S_S_S_S_S_ddddiii_param_10];
	cvta.to.global.u64 	%rd1, %rd15;
	cvta.to.global.u64 	%rd2, %rd14;
	mov.u32 	%r28, %tid.x;
	mov.u32 	%r29, %ntid.x;
	mov.u32 	%r30, %ctaid.x;
	mad.lo.s32 	%r1, %r29, %r30, %r28;
	mov.u32 	%r31, %tid.y;
	mov.u32 	%r32, %ntid.y;
	mov.u32 	%r33, %ctaid.y;
	mad.lo.s32 	%r2, %r32, %r33, %r31;
	mul.wide.s32 	%rd16, %r1, 8;
	add.s64 	%rd17, %rd2, %rd16;
	ld.global.f64 	%fd1, [%rd17];
	mul.wide.u32 	%rd18, %r2, 8;
	add.s64 	%rd19, %rd1, %rd18;
	ld.global.f64 	%fd2, [%rd19];
	abs.f64 	%fd3, %fd67;
	setp.neu.f64 	%p1, %fd3, 0d7FF0000000000000;
	@%p1 bra 	$L__BB0_2;
	mov.f64 	%fd73, 0d0000000000000000;
	mul.rn.f64 	%fd181, %fd67, %fd73;
	mov.b32 	%r84, 1;
	bra.uni 	$L__BB0_5;
$L__BB0_2:
	mul.f64 	%fd68, %fd67, 0d3FE45F306DC9C883;
	cvt.rni.s32.f64 	%r83, %fd68;
	cvt.rn.f64.s32 	%fd69, %r83;
	fma.rn.f64 	%fd70, %fd69, 0dBFF921FB54442D18, %fd67;
	fma.rn.f64 	%fd71, %fd69, 0dBC91A62633145C00, %fd70;
	fma.rn.f64 	%fd181, %fd69, 0dB97B839A252049C0, %fd71;
	setp.ltu.f64 	%p2, %fd3, 0d41E0000000000000;
	@%p2 bra 	$L__BB0_4;
	{ // callseq 0, 0
	.param .b64 param0;
	st.param.f64 	[param0], %fd67;
	.param .align 16 .b8 retval0[16];
	call.uni (retval0), 
	__internal_trig_reduction_slowpathd, 
	(
	param0
	);
	ld.param.f64 	%fd181, [retval0];
	ld.param.b32 	%r83, [retval0+8];
	} // callseq 0
$L__BB0_4:
	add.s32 	%r84, %r83, 1;
$L__BB0_5:
	shl.b32 	%r36, %r84, 6;
	cvt.u64.u32 	%rd20, %r36;
	and.b64  	%rd21, %rd20, 64;
	mov.u64 	%rd22, __cudart_sin_cos_coeffs;
	add.s64 	%rd23, %rd22, %rd21;
	mul.rn.f64 	%fd74, %fd181, %fd181;
	and.b32  	%r37, %r84, 1;
	setp.eq.b32 	%p3, %r37, 1;
	selp.f64 	%fd75, 0dBDA8FF8320FD8164, 0d3DE5DB65F9785EBA, %p3;
	ld.global.nc.v2.f64 	{%fd76, %fd77}, [%rd23];
	fma.rn.f64 	%fd78, %fd75, %fd74, %fd76;
	fma.rn.f64 	%fd79, %fd78, %fd74, %fd77;
	ld.global.nc.v2.f64 	{%fd80, %fd81}, [%rd23+16];
	fma.rn.f64 	%fd82, %fd79, %fd74, %fd80;
	fma.rn.f64 	%fd83, %fd82, %fd74, %fd81;
	ld.global.nc.v2.f64 	{%fd84, %fd85}, [%rd23+32];
	fma.rn.f64 	%fd86, %fd83, %fd74, %fd84;
	fma.rn.f64 	%fd87, %fd86, %fd74, %fd85;
	fma.rn.f64 	%fd88, %fd87, %fd181, %fd181;
	fma.rn.f64 	%fd89, %fd87, %fd74, 0d3FF0000000000000;
	selp.f64 	%fd90, %fd89, %fd88, %p3;
	and.b32  	%r38, %r84, 2;
	setp.eq.s32 	%p4, %r38, 0;
	mov.f64 	%fd91, 0d0000000000000000;
	sub.f64 	%fd92, %fd91, %fd90;
	selp.f64 	%fd9, %fd90, %fd92, %p4;
	{
	.reg .b32 %temp; 
	mov.b64 	{%temp, %r8}, %fd9;
	}
	mov.f64 	%fd93, 0d4000000000000000;
	{
	.reg .b32 %temp; 
	mov.b64 	{%temp, %r39}, %fd93;
	}
	and.b32  	%r10, %r39, 2146435072;
	setp.eq.s32 	%p5, %r10, 1062207488;
	abs.f64 	%fd10, %fd9;
	{ // callseq 1, 0
	.param .b64 param0;
	st.param.f64 	[param0], %fd10;
	.param .b64 retval0;
	call.uni (retval0), 
	__internal_accurate_pow, 
	(
	param0
	);
	ld.param.f64 	%fd94, [retval0];
	} // callseq 1
	setp.lt.s32 	%p6, %r8, 0;
	neg.f64 	%fd96, %fd94;
	selp.f64 	%fd97, %fd96, %fd94, %p5;
	selp.f64 	%fd183, %fd97, %fd94, %p6;
	setp.neu.f64 	%p7, %fd9, 0d0000000000000000;
	@%p7 bra 	$L__BB0_7;
	selp.b32 	%r40, %r8, 0, %p5;
	setp.lt.s32 	%p9, %r39, 0;
	or.b32  	%r41, %r40, 2146435072;
	selp.b32 	%r42, %r41, %r40, %p9;
	mov.b32 	%r43, 0;
	mov.b64 	%fd183, {%r43, %r42};
$L__BB0_7:
	add.f64 	%fd98, %fd9, 0d4000000000000000;
	{
	.reg .b32 %temp; 
	mov.b64 	{%temp, %r44}, %fd98;
	}
	and.b32  	%r45, %r44, 2146435072;
	setp.ne.s32 	%p10, %r45, 2146435072;
	@%p10 bra 	$L__BB0_12;
	setp.num.f64 	%p11, %fd9, %fd9;
	@%p11 bra 	$L__BB0_10;
	mov.f64 	%fd99, 0d4000000000000000;
	add.rn.f64 	%fd183, %fd9, %fd99;
	bra.uni 	$L__BB0_12;
$L__BB0_10:
	setp.neu.f64 	%p12, %fd10, 0d7FF0000000000000;
	@%p12 bra 	$L__BB0_12;
	setp.lt.s32 	%p13, %r8, 0;
	setp.eq.s32 	%p14, %r10, 1062207488;
	setp.lt.s32 	%p15, %r39, 0;
	selp.b32 	%r47, 0, 2146435072, %p15;
	and.b32  	%r48, %r39, 2147483647;
	setp.ne.s32 	%p16, %r48, 1071644672;
	or.b32  	%r49, %r47, -2147483648;
	selp.b32 	%r50, %r49, %r47, %p16;
	selp.b32 	%r51, %r50, %r47, %p14;
	selp.b32 	%r52, %r51, %r47, %p13;
	mov.b32 	%r53, 0;
	mov.b64 	%fd183, {%r53, %r52};
$L__BB0_12:
	setp.neu.f64 	%p17, %fd3, 0d7FF0000000000000;
	setp.eq.f64 	%p18, %fd9, 0d3FF0000000000000;
	selp.f64 	%fd17, 0d3FF0000000000000, %fd183, %p18;
	@%p17 bra 	$L__BB0_14;
	mov.f64 	%fd105, 0d0000000000000000;
	mul.rn.f64 	%fd184, %fd67, %fd105;
	mov.b32 	%r85, 0;
	bra.uni 	$L__BB0_16;
$L__BB0_14:
	mul.f64 	%fd100, %fd67, 0d3FE45F306DC9C883;
	cvt.rni.s32.f64 	%r85, %fd100;
	cvt.rn.f64.s32 	%fd101, %r85;
	fma.rn.f64 	%fd102, %fd101, 0dBFF921FB54442D18, %fd67;
	fma.rn.f64 	%fd103, %fd101, 0dBC91A62633145C00, %fd102;
	fma.rn.f64 	%fd184, %fd101, 0dB97B839A252049C0, %fd103;
	setp.ltu.f64 	%p19, %fd3, 0d41E0000000000000;
	@%p19 bra 	$L__BB0_16;
	{ // callseq 2, 0
	.param .b64 param0;
	st.param.f64 	[param0], %fd67;
	.param .align 16 .b8 retval0[16];
	call.uni (retval0), 
	__internal_trig_reduction_slowpathd, 
	(
	param0
	);
	ld.param.f64 	%fd184, [retval0];
	ld.param.b32 	%r85, [retval0+8];
	} // callseq 2
$L__BB0_16:
	setp.eq.s32 	%p20, %r10, 1062207488;
	shl.b32 	%r57, %r85, 6;
	cvt.u64.u32 	%rd24, %r57;
	and.b64  	%rd25, %rd24, 64;
	add.s64 	%rd27, %rd22, %rd25;
	mul.rn.f64 	%fd106, %fd184, %fd184;
	and.b32  	%r58, %r85, 1;
	setp.eq.b32 	%p21, %r58, 1;
	selp.f64 	%fd107, 0dBDA8FF8320FD8164, 0d3DE5DB65F9785EBA, %p21;
	ld.global.nc.v2.f64 	{%fd108, %fd109}, [%rd27];
	fma.rn.f64 	%fd110, %fd107, %fd106, %fd108;
	fma.rn.f64 	%fd111, %fd110, %fd106, %fd109;
	ld.global.nc.v2.f64 	{%fd112, %fd113}, [%rd27+16];
	fma.rn.f64 	%fd114, %fd111, %fd106, %fd112;
	fma.rn.f64 	%fd115, %fd114, %fd106, %fd113;
	ld.global.nc.v2.f64 	{%fd116, %fd117}, [%rd27+32];
	fma.rn.f64 	%fd118, %fd115, %fd106, %fd116;
	fma.rn.f64 	%fd119, %fd118, %fd106, %fd117;
	fma.rn.f64 	%fd120, %fd119, %fd184, %fd184;
	fma.rn.f64 	%fd121, %fd119, %fd106, 0d3FF0000000000000;
	selp.f64 	%fd122, %fd121, %fd120, %p21;
	and.b32  	%r59, %r85, 2;
	setp.eq.s32 	%p22, %r59, 0;
	mov.f64 	%fd123, 0d0000000000000000;
	sub.f64 	%fd124, %fd123, %fd122;
	selp.f64 	%fd22, %fd122, %fd124, %p22;
	{
	.reg .b32 %temp; 
	mov.b64 	{%temp, %r14}, %fd22;
	}
	abs.f64 	%fd23, %fd22;
	{ // callseq 3, 0
	.param .b64 param0;
	st.param.f64 	[param0], %fd23;
	.param .b64 retval0;
	call.uni (retval0), 
	__internal_accurate_pow, 
	(
	param0
	);
	ld.param.f64 	%fd125, [retval0];
	} // callseq 3
	setp.lt.s32 	%p23, %r14, 0;
	neg.f64 	%fd127, %fd125;
	selp.f64 	%fd128, %fd127, %fd125, %p20;
	selp.f64 	%fd186, %fd128, %fd125, %p23;
	setp.neu.f64 	%p24, %fd22, 0d0000000000000000;
	@%p24 bra 	$L__BB0_18;
	setp.eq.s32 	%p25, %r10, 1062207488;
	selp.b32 	%r60, %r14, 0, %p25;
	setp.lt.s32 	%p26, %r39, 0;
	or.b32  	%r61, %r60, 2146435072;
	selp.b32 	%r62, %r61, %r60, %p26;
	mov.b32 	%r63, 0;
	mov.b64 	%fd186, {%r63, %r62};
$L__BB0_18:
	add.f64 	%fd129, %fd22, 0d4000000000000000;
	{
	.reg .b32 %temp; 
	mov.b64 	{%temp, %r64}, %fd129;
	}
	and.b32  	%r65, %r64, 2146435072;
	setp.ne.s32 	%p27, %r65, 2146435072;
	@%p27 bra 	$L__BB0_23;
	setp.num.f64 	%p28, %fd22, %fd22;
	@%p28 bra 	$L__BB0_21;
	mov.f64 	%fd130, 0d4000000000000000;
	add.rn.f64 	%fd186, %fd22, %fd130;
	bra.uni 	$L__BB0_23;
$L__BB0_21:
	setp.neu.f64 	%p29, %fd23, 0d7FF0000000000000;
	@%p29 bra 	$L__BB0_23;
	setp.lt.s32 	%p30, %r14, 0;
	setp.eq.s32 	%p31, %r10, 1062207488;
	setp.lt.s32 	%p32, %r39, 0;
	selp.b32 	%r67, 0, 2146435072, %p32;
	and.b32  	%r68, %r39, 2147483647;
	setp.ne.s32 	%p33, %r68, 1071644672;
	or.b32  	%r69, %r67, -2147483648;
	selp.b32 	%r70, %r69, %r67, %p33;
	selp.b32 	%r71, %r70, %r67, %p31;
	selp.b32 	%r72, %r71, %r67, %p30;
	mov.b32 	%r73, 0;
	mov.b64 	%fd186, {%r73, %r72};
$L__BB0_23:
	ld.param.u32 	%r80, [_Z16epsilon_of_p_GPUPdS_S_S_S_S_S_ddddiii_param_12];
	ld.param.u32 	%r77, [_Z16epsilon_of_p_GPUPdS_S_S_S_S_S_ddddiii_param_11];
	setp.eq.f64 	%p34, %fd22, 0d3FF0000000000000;
	mul.f64 	%fd131, %fd186, 0d0000000000000000;
	selp.f64 	%fd132, 0d0000000000000000, %fd131, %p34;
	sub.f64 	%fd30, %fd17, %fd132;
	ld.global.f64 	%fd133, [%rd2+8];
	ld.global.f64 	%fd134, [%rd2];
	sub.f64 	%fd135, %fd133, %fd134;
	ld.global.f64 	%fd136, [%rd1+8];
	ld.global.f64 	%fd137, [%rd1];
	sub.f64 	%fd138, %fd136, %fd137;
	mul.f64 	%fd31, %fd135, %fd138;
	setp.ge.s32 	%p35, %r1, %r77;
	setp.ge.s32 	%p36, %r2, %r80;
	or.pred  	%p37, %p35, %p36;
	@%p37 bra 	$L__BB0_48;
	ld.param.u32 	%r78, [_Z16epsilon_of_p_GPUPdS_S_S_S_S_S_ddddiii_param_11];
	setp.lt.s32 	%p38, %r78, 1;
	mov.f64 	%fd189, 0d0000000000000000;
	@%p38 bra 	$L__BB0_47;
	neg.f64 	%fd32, %fd66;
	cvta.to.global.u64 	%rd3, %rd13;
	mov.b32 	%r86, 0;
	mov.f64 	%fd189, 0d0000000000000000;
$L__BB0_26:
	ld.param.u32 	%r81, [_Z16epsilon_of_p_GPUPdS_S_S_S_S_S_ddddiii_param_12];
	ld.param.f64 	%fd179, [_Z16epsilon_of_p_GPUPdS_S_S_S_S_S_ddddiii_param_8];
	ld.param.u64 	%rd39, [_Z16epsilon_of_p_GPUPdS_S_S_S_S_S_ddddiii_param_4];
	ld.param.u64 	%rd38, [_Z16epsilon_of_p_GPUPdS_S_S_S_S_S_ddddiii_param_3];
	neg.s32 	%r89, %r81;
	cvta.to.global.u64 	%rd41, %rd39;
	cvta.to.global.u64 	%rd28, %rd38;
	mul.wide.u32 	%rd29, %r86, 8;
	add.s64 	%rd30, %rd28, %rd29;
	ld.global.f64 	%fd141, [%rd30];
	sub.f64 	%fd142, %fd1, %fd141;
	add.f64 	%fd143, %fd142, %fd179;
	mul.f64 	%fd34, %fd143, %fd143;
	fma.rn.f64 	%fd144, %fd179, 0d8000000000000000, %fd142;
	mul.f64 	%fd35, %fd144, %fd144;
	sub.f64 	%fd145, %fd142, %fd179;
	mul.f64 	%fd36, %fd145, %fd145;
	mul.lo.s32 	%r75, %r81, %r86;
	mul.lo.s32 	%r88, %r75, 9;
	mul.lo.s32 	%r87, %r75, 3;
$L__BB0_27:
	ld.param.u64 	%rd40, [_Z16epsilon_of_p_GPUPdS_S_S_S_S_S_ddddiii_param_5];
	ld.global.f64 	%fd146, [%rd41];
	sub.f64 	%fd147, %fd2, %fd146;
	mul.f64 	%fd38, %fd147, %fd147;
	add.f64 	%fd148, %fd38, %fd34;
	sqrt.rn.f64 	%fd149, %fd148;
	mul.f64 	%fd150, %fd149, %fd32;
	mul.f64 	%fd39, %fd30, %fd150;
	cvta.to.global.u64 	%rd31, %rd40;
	mul.wide.s32 	%rd32, %r87, 8;
	add.s64 	%rd6, %rd31, %rd32;
	ld.global.f64 	%fd40, [%rd6];
	setp.gtu.f64 	%p39, %fd40, %fd64;
	mul.wide.s32 	%rd33, %r88, 8;
	add.s64 	%rd7, %rd3, %rd33;
	@%p39 bra 	$L__BB0_29;
	ld.global.f64 	%fd151, [%rd7];
	mul.f64 	%fd152, %fd39, %fd151;
	fma.rn.f64 	%fd189, %fd151, %fd152, %fd189;
$L__BB0_29:
	ld.global.f64 	%fd43, [%rd6+8];
	setp.gtu.f64 	%p40, %fd43, %fd64;
	@%p40 bra 	$L__BB0_31;
	ld.global.f64 	%fd153, [%rd7+8];
	mul.f64 	%fd154, %fd39, %fd153;
	fma.rn.f64 	%fd189, %fd153, %fd154, %fd189;
$L__BB0_31:
	ld.global.f64 	%fd46, [%rd6+16];
	setp.gtu.f64 	%p41, %fd46, %fd64;
	@%p41 bra 	$L__BB0_33;
	ld.global.f64 	%fd155, [%rd7+16];
	mul.f64 	%fd156, %fd39, %fd155;
	fma.rn.f64 	%fd189, %fd155, %fd156, %fd189;
$L__BB0_33:
	add.f64 	%fd157, %fd38, %fd35;
	sqrt.rn.f64 	%fd158, %fd157;
	mul.f64 	%fd159, %fd158, %fd32;
	mul.f64 	%fd49, %fd30, %fd159;
	@%p39 bra 	$L__BB0_35;
	ld.global.f64 	%fd160, [%rd7+24];
	mul.f64 	%fd161, %fd49, %fd160;
	fma.rn.f64 	%fd189, %fd160, %fd161, %fd189;
$L__BB0_35:
	@%p40 bra 	$L__BB0_37;
	ld.global.f64 	%fd162, [%rd7+32];
	mul.f64 	%fd163, %fd49, %fd162;
	fma.rn.f64 	%fd189, %fd162, %fd163, %fd189;
$L__BB0_37:
	@%p41 bra 	$L__BB0_39;
	ld.global.f64 	%fd164, [%rd7+40];
	mul.f64 	%fd165, %fd49, %fd164;
	fma.rn.f64 	%fd189, %fd164, %fd165, %fd189;
$L__BB0_39:
	add.f64 	%fd166, %fd38, %fd36;
	sqrt.rn.f64 	%fd167, %fd166;
	mul.f64 	%fd168, %fd167, %fd32;
	mul.f64 	%fd56, %fd30, %fd168;
	@%p39 bra 	$L__BB0_41;
	ld.global.f64 	%fd169, [%rd7+48];
	mul.f64 	%fd170, %fd56, %fd169;
	fma.rn.f64 	%fd189, %fd169, %fd170, %fd189;
$L__BB0_41:
	@%p40 bra 	$L__BB0_43;
	ld.global.f64 	%fd171, [%rd7+56];
	mul.f64 	%fd172, %fd56, %fd171;
	fma.rn.f64 	%fd189, %fd171, %fd172, %fd189;
$L__BB0_43:
	@%p41 bra 	$L__BB0_45;
	ld.global.f64 	%fd173, [%rd7+64];
	mul.f64 	%fd174, %fd56, %fd173;
	fma.rn.f64 	%fd189, %fd173, %fd174, %fd189;
$L__BB0_45:
	add.s32 	%r89, %r89, 1;
	setp.ne.s32 	%p48, %r89, 0;
	add.s32 	%r88, %r88, 9;
	add.s32 	%r87, %r87, 3;
	add.s64 	%rd41, %rd41, 8;
	@%p48 bra 	$L__BB0_27;
	ld.param.u32 	%r79, [_Z16epsilon_of_p_GPUPdS_S_S_S_S_S_ddddiii_param_11];
	add.s32 	%r86, %r86, 1;
	setp.ne.s32 	%p49, %r86, %r79;
	@%p49 bra 	$L__BB0_26;
$L__BB0_47:
	ld.param.u32 	%r82, [_Z16epsilon_of_p_GPUPdS_S_S_S_S_S_ddddiii_param_12];
	ld.param.u64 	%rd37, [_Z16epsilon_of_p_GPUPdS_S_S_S_S_S_ddddiii_param_0];
	div.rn.f64 	%fd175, %fd31, 0d4043BD3CC9BE45DE;
	mul.f64 	%fd176, %fd2, %fd2;
	fma.rn.f64 	%fd177, %fd1, %fd1, %fd176;
	fma.rn.f64 	%fd178, %fd175, %fd189, %fd177;
	mad.lo.s32 	%r76, %r82, %r1, %r2;
	cvta.to.global.u64 	%rd34, %rd37;
	mul.wide.s32 	%rd35, %r76, 8;
	add.s64 	%rd36, %rd34, %rd35;
	st.global.f64 	[%rd36], %fd178;
$L__BB0_48:
	ret;

}
	// .globl	_Z10h_of_p_GPUPdS_S_S_S_S_S_ddddiii
.visible .entry _Z10h_of_p_GPUPdS_S_S_S_S_S_ddddiii(
	.param .u64 .ptr .align 1 _Z10h_of_p_GPUPdS_S_S_S_S_S_ddddiii_param_0,
	.param .u64 .ptr .align 1 _Z10h_of_p_GPUPdS_S_S_S_S_S_ddddiii_param_1,
	.param .u64 .ptr .align 1 _Z10h_of_p_GPUPdS_S_S_S_S_S_ddddiii_param_2,
	.param .u64 .ptr .align 1 _Z10h_of_p_GPUPdS_S_S_S_S_S_ddddiii_param_3,
	.param .u64 .ptr .align 1 _Z10h_of_p_GPUPdS_S_S_S_S_S_ddddiii_param_4,
	.param .u64 .ptr .align 1 _Z10h_of_p_GPUPdS_S_S_S_S_S_ddddiii_param_5,
	.param .u64 .ptr .align 1 _Z10h_of_p_GPUPdS_S_S_S_S_S_ddddiii_param_6,
	.param .f64 _Z10h_of_p_GPUPdS_S_S_S_S_S_ddddiii_param_7,
	.param .f64 _Z10h_of_p_GPUPdS_S_S_S_S_S_ddddiii_param_8,
	.param .f64 _Z10h_of_p_GPUPdS_S_S_S_S_S_ddddiii_param_9,
	.param .f64 _Z10h_of_p_GPUPdS_S_S_S_S_S_ddddiii_param_10,
	.param .u32 _Z10h_of_p_GPUPdS_S_S_S_S_S_ddddiii_param_11,
	.param .u32 _Z10h_of_p_GPUPdS_S_S_S_S_S_ddddiii_param_12,
	.param .u32 _Z10h_of_p_GPUPdS_S_S_S_S_S_ddddiii_param_13
)
{
	.reg .pred 	%p<44>;
	.reg .b32 	%r<84>;
	.reg .b64 	%rd<45>;
	.reg .b64 	%fd<180>;

	ld.param.u64 	%rd14, [_Z10h_of_p_GPUPdS_S_S_S_S_S_ddddiii_param_1];
	ld.param.u64 	%rd15, [_Z10h_of_p_GPUPdS_S_S_S_S_S_ddddiii_param_2];
	ld.param.u64 	%rd12, [_Z10h_of_p_GPUPdS_S_S_S_S_S_ddddiii_param_5];
	ld.param.u64 	%rd13, [_Z10h_of_p_GPUPdS_S_S_S_S_S_ddddiii_param_6];
	ld.param.f64 	%fd46, [_Z10h_of_p_GPUPdS_S_S_S_S_S_ddddiii_param_7];
	ld.param.f64 	%fd48, [_Z10h_of_p_GPUPdS_S_S_S_S_S_ddddiii_param_9];
	ld.param.f64 	%fd49, [_Z10h_of_p_GPUPdS_S_S_S_S_S_ddddiii_param_10];
	ld.param.u32 	%r26, [_Z10h_of_p_GPUPdS_S_S_S_S_S_ddddiii_param_11];
	ld.param.u32 	%r27, [_Z10h_of_p_GPUPdS_S_S_S_S_S_ddddiii_param_12];
	cvta.to.global.u64 	%rd1, %rd15;
	cvta.to.global.u64 	%rd2, %rd14;
	mov.u32 	%r28, %tid.x;
	mov.u32 	%r29, %ntid.x;
	mov.u32 	%r30, %ctaid.x;
	mad.lo.s32 	%r1, %r29, %r30, %r28;
	mov.u32 	%r31, %tid.y;
	mov.u32 	%r32, %ntid.y;
	mov.u32 	%r33, %ctaid.y;
	mad.lo.s32 	%r2, %r32, %r33, %r31;
	mul.wide.s32 	%rd16, %r1, 8;
	add.s64 	%rd17, %rd2, %rd16;
	ld.global.f64 	%fd1, [%rd17];
	mul.wide.u32 	%rd18, %r2, 8;
	add.s64 	%rd19, %rd1, %rd18;
	ld.global.f64 	%fd2, [%rd19];
	abs.f64 	%fd3, %fd49;
	setp.neu.f64 	%p1, %fd3, 0d7FF0000000000000;
	@%p1 bra 	$L__BB1_2;
	mov.f64 	%fd55, 0d0000000000000000;
	mul.rn.f64 	%fd168, %fd49, %fd55;
	mov.b32 	%r78, 1;
	bra.uni 	$L__BB1_5;
$L__BB1_2:
	mul.f64 	%fd50, %fd49, 0d3FE45F306DC9C883;
	cvt.rni.s32.f64 	%r77, %fd50;
	cvt.rn.f64.s32 	%fd51, %r77;
	fma.rn.f64 	%fd52, %fd51, 0dBFF921FB54442D18, %fd49;
	fma.rn.f64 	%fd53, %fd51, 0dBC91A62633145C00, %fd52;
	fma.rn.f64 	%fd168, %fd51, 0dB97B839A252049C0, %fd53;
	setp.ltu.f64 	%p2, %fd3, 0d41E0000000000000;
	@%p2 bra 	$L__BB1_4;
	{ // callseq 4, 0
	.param .b64 param0;
	st.param.f64 	[param0], %fd49;
	.param .align 16 .b8 retval0[16];
	call.uni (retval0), 
	__internal_trig_reduction_slowpathd, 
	(
	param0
	);
	ld.param.f64 	%fd168, [retval0];
	ld.param.b32 	%r77, [retval0+8];
	} // callseq 4
$L__BB1_4:
	add.s32 	%r78, %r77, 1;
$L__BB1_5:
	shl.b32 	%r36, %r78, 6;
	cvt.u64.u32 	%rd20, %r36;
	and.b64  	%rd21, %rd20, 64;
	mov.u64 	%rd22, __cudart_sin_cos_coeffs;
	add.s64 	%rd23, %rd22, %rd21;
	mul.rn.f64 	%fd56, %fd168, %fd168;
	and.b32  	%r37, %r78, 1;
	setp.eq.b32 	%p3, %r37, 1;
	selp.f64 	%fd57, 0dBDA8FF8320FD8164, 0d3DE5DB65F9785EBA, %p3;
	ld.global.nc.v2.f64 	{%fd58, %fd59}, [%rd23];
	fma.rn.f64 	%fd60, %fd57, %fd56, %fd58;
	fma.rn.f64 	%fd61, %fd60, %fd56, %fd59;
	ld.global.nc.v2.f64 	{%fd62, %fd63}, [%rd23+16];
	fma.rn.f64 	%fd64, %fd61, %fd56, %fd62;
	fma.rn.f64 	%fd65, %fd64, %fd56, %fd63;
	ld.global.nc.v2.f64 	{%fd66, %fd67}, [%rd23+32];
	fma.rn.f64 	%fd68, %fd65, %fd56, %fd66;
	fma.rn.f64 	%fd69, %fd68, %fd56, %fd67;
	fma.rn.f64 	%fd70, %fd69, %fd168, %fd168;
	fma.rn.f64 	%fd71, %fd69, %fd56, 0d3FF0000000000000;
	selp.f64 	%fd72, %fd71, %fd70, %p3;
	and.b32  	%r38, %r78, 2;
	setp.eq.s32 	%p4, %r38, 0;
	mov.f64 	%fd73, 0d0000000000000000;
	sub.f64 	%fd74, %fd73, %fd72;
	selp.f64 	%fd9, %fd72, %fd74, %p4;
	{
	.reg .b32 %temp; 
	mov.b64 	{%temp, %r8}, %fd9;
	}
	mov.f64 	%fd75, 0d4000000000000000;
	{
	.reg .b32 %temp; 
	mov.b64 	{%temp, %r39}, %fd75;
	}
	and.b32  	%r10, %r39, 2146435072;
	setp.eq.s32 	%p5, %r10, 1062207488;
	abs.f64 	%fd10, %fd9;
	{ // callseq 5, 0
	.param .b64 param0;
	st.param.f64 	[param0], %fd10;
	.param .b64 retval0;
	call.uni (retval0), 
	__internal_accurate_pow, 
	(
	param0
	);
	ld.param.f64 	%fd76, [retval0];
	} // callseq 5
	setp.lt.s32 	%p6, %r8, 0;
	neg.f64 	%fd78, %fd76;
	selp.f64 	%fd79, %fd78, %fd76, %p5;
	selp.f64 	%fd170, %fd79, %fd76, %p6;
	setp.neu.f64 	%p7, %fd9, 0d0000000000000000;
	@%p7 bra 	$L__BB1_7;
	setp.eq.s32 	%p8, %r10, 1062207488;
	selp.b32 	%r40, %r8, 0, %p8;
	setp.lt.s32 	%p9, %r39, 0;
	or.b32  	%r41, %r40, 2146435072;
	selp.b32 	%r42, %r41, %r40, %p9;
	mov.b32 	%r43, 0;
	mov.b64 	%fd170, {%r43, %r42};
$L__BB1_7:
	add.f64 	%fd80, %fd9, 0d4000000000000000;
	{
	.reg .b32 %temp; 
	mov.b64 	{%temp, %r44}, %fd80;
	}
	and.b32  	%r45, %r44, 2146435072;
	setp.ne.s32 	%p10, %r45, 2146435072;
	@%p10 bra 	$L__BB1_12;
	setp.num.f64 	%p11, %fd9, %fd9;
	@%p11 bra 	$L__BB1_10;
	mov.f64 	%fd81, 0d4000000000000000;
	add.rn.f64 	%fd170, %fd9, %fd81;
	bra.uni 	$L__BB1_12;
$L__BB1_10:
	setp.neu.f64 	%p12, %fd10, 0d7FF0000000000000;
	@%p12 bra 	$L__BB1_12;
	setp.lt.s32 	%p13, %r8, 0;
	setp.eq.s32 	%p14, %r10, 1062207488;
	setp.lt.s32 	%p15, %r39, 0;
	selp.b32 	%r47, 0, 2146435072, %p15;
	and.b32  	%r48, %r39, 2147483647;
	setp.ne.s32 	%p16, %r48, 1071644672;
	or.b32  	%r49, %r47, -2147483648;
	selp.b32 	%r50, %r49, %r47, %p16;
	selp.b32 	%r51, %r50, %r47, %p14;
	selp.b32 	%r52, %r51, %r47, %p13;
	mov.b32 	%r53, 0;
	mov.b64 	%fd170, {%r53, %r52};
$L__BB1_12:
	setp.neu.f64 	%p17, %fd3, 0d7FF0000000000000;
	setp.eq.f64 	%p18, %fd9, 0d3FF0000000000000;
	selp.f64 	%fd17, 0d3FF0000000000000, %fd170, %p18;
	@%p17 bra 	$L__BB1_14;
	mov.f64 	%fd87, 0d0000000000000000;
	mul.rn.f64 	%fd171, %fd49, %fd87;
	mov.b32 	%r79, 0;
	bra.uni 	$L__BB1_16;
$L__BB1_14:
	mul.f64 	%fd82, %fd49, 0d3FE45F306DC9C883;
	cvt.rni.s32.f64 	%r79, %fd82;
	cvt.rn.f64.s32 	%fd83, %r79;
	fma.rn.f64 	%fd84, %fd83, 0dBFF921FB54442D18, %fd49;
	fma.rn.f64 	%fd85, %fd83, 0dBC91A62633145C00, %fd84;
	fma.rn.f64 	%fd171, %fd83, 0dB97B839A252049C0, %fd85;
	setp.ltu.f64 	%p19, %fd3, 0d41E0000000000000;
	@%p19 bra 	$L__BB1_16;
	{ // callseq 6, 0
	.param .b64 param0;
	st.param.f64 	[param0], %fd49;
	.param .align 16 .b8 retval0[16];
	call.uni (retval0), 
	__internal_trig_reduction_slowpathd, 
	(
	param0
	);
	ld.param.f64 	%fd171, [retval0];
	ld.param.b32 	%r79, [retval0+8];
	} // callseq 6
$L__BB1_16:
	setp.eq.s32 	%p20, %r10, 1062207488;
	shl.b32 	%r57, %r79, 6;
	cvt.u64.u32 	%rd24, %r57;
	and.b64  	%rd25, %rd24, 64;
	add.s64 	%rd27, %rd22, %rd25;
	mul.rn.f64 	%fd88, %fd171, %fd171;
	and.b32  	%r58, %r79, 1;
	setp.eq.b32 	%p21, %r58, 1;
	selp.f64 	%fd89, 0dBDA8FF8320FD8164, 0d3DE5DB65F9785EBA, %p21;
	ld.global.nc.v2.f64 	{%fd90, %fd91}, [%rd27];
	fma.rn.f64 	%fd92, %fd89, %fd88, %fd90;
	fma.rn.f64 	%fd93, %fd92, %fd88, %fd91;
	ld.global.nc.v2.f64 	{%fd94, %fd95}, [%rd27+16];
	fma.rn.f64 	%fd96, %fd93, %fd88, %fd94;
	fma.rn.f64 	%fd97, %fd96, %fd88, %fd95;
	ld.global.nc.v2.f64 	{%fd98, %fd99}, [%rd27+32];
	fma.rn.f64 	%fd100, %fd97, %fd88, %fd98;
	fma.rn.f64 	%fd101, %fd100, %fd88, %fd99;
	fma.rn.f64 	%fd102, %fd101, %fd171, %fd171;
	fma.rn.f64 	%fd103, %fd101, %fd88, 0d3FF0000000000000;
	selp.f64 	%fd104, %fd103, %fd102, %p21;
	and.b32  	%r59, %r79, 2;
	setp.eq.s32 	%p22, %r59, 0;
	mov.f64 	%fd105, 0d0000000000000000;
	sub.f64 	%fd106, %fd105, %fd104;
	selp.f64 	%fd22, %fd104, %fd106, %p22;
	{
	.reg .b32 %temp; 
	mov.b64 	{%temp, %r14}, %fd22;
	}
	abs.f64 	%fd23, %fd22;
	{ // callseq 7, 0
	.param .b64 param0;
	st.param.f64 	[param0], %fd23;
	.param .b64 retval0;
	call.uni (retval0), 
	__internal_accurate_pow, 
	(
	param0
	);
	ld.param.f64 	%fd107, [retval0];
	} // callseq 7
	setp.lt.s32 	%p23, %r14, 0;
	neg.f64 	%fd109, %fd107;
	selp.f64 	%fd110, %fd109, %fd107, %p20;
	selp.f64 	%fd173, %fd110, %fd107, %p23;
	setp.neu.f64 	%p24, %fd22, 0d0000000000000000;
	@%p24 bra 	$L__BB1_18;
	setp.eq.s32 	%p25, %r10, 1062207488;
	selp.b32 	%r60, %r14, 0, %p25;
	setp.lt.s32 	%p26, %r39, 0;
	or.b32  	%r61, %r60, 2146435072;
	selp.b32 	%r62, %r61, %r60, %p26;
	mov.b32 	%r63, 0;
	mov.b64 	%fd173, {%r63, %r62};
$L__BB1_18:
	add.f64 	%fd111, %fd22, 0d4000000000000000;
	{
	.reg .b32 %temp; 
	mov.b64 	{%temp, %r64}, %fd111;
	}
	and.b32  	%r65, %r64, 2146435072;
	setp.ne.s32 	%p27, %r65, 2146435072;
	@%p27 bra 	$L__BB1_23;
	setp.num.f64 	%p28, %fd22, %fd22;
	@%p28 bra 	$L__BB1_21;
	mov.f64 	%fd112, 0d4000000000000000;
	add.rn.f64 	%fd173, %fd22, %fd112;
	bra.uni 	$L__BB1_23;
$L__BB1_21:
	setp.neu.f64 	%p29, %fd23, 0d7FF0000000000000;
	@%p29 bra 	$L__BB1_23;
	setp.lt.s32 	%p30, %r14, 0;
	setp.eq.s32 	%p31, %r10, 1062207488;
	setp.lt.s32 	%p32, %r39, 0;
	selp.b32 	%r67, 0, 2146435072, %p32;
	and.b32  	%r68, %r39, 2147483647;
	setp.ne.s32 	%p33, %r68, 1071644672;
	or.b32  	%r69, %r67, -2147483648;
	selp.b32 	%r70, %r69, %r67, %p33;
	selp.b32 	%r71, %r70, %r67, %p31;
	selp.b32 	%r72, %r71, %r67, %p30;
	mov.b32 	%r73, 0;
	mov.b64 	%fd173, {%r73, %r72};
$L__BB1_23:
	setp.eq.f64 	%p34, %fd22, 0d3FF0000000000000;
	mul.f64 	%fd113, %fd173, 0d0000000000000000;
	selp.f64 	%fd114, 0d0000000000000000, %fd113, %p34;
	sub.f64 	%fd30, %fd17, %fd114;
	ld.global.f64 	%fd115, [%rd2+8];
	ld.global.f64 	%fd116, [%rd2];
	sub.f64 	%fd117, %fd115, %fd116;
	ld.global.f64 	%fd118, [%rd1+8];
	ld.global.f64 	%fd119, [%rd1];
	sub.f64 	%fd120, %fd118, %fd119;
	mul.f64 	%fd31, %fd117, %fd120;
	setp.ge.s32 	%p35, %r1, %r26;
	setp.ge.s32 	%p36, %r2, %r27;
	or.pred  	%p37, %p35, %p36;
	@%p37 bra 	$L__BB1_36;
	setp.lt.s32 	%p38, %r26, 1;
	mov.f64 	%fd176, 0d0000000000000000;
	@%p38 bra 	$L__BB1_35;
	ld.param.f64 	%fd165, [_Z10h_of_p_GPUPdS_S_S_S_S_S_ddddiii_param_8];
	mul.f64 	%fd123, %fd165, %fd165;
	sqrt.rn.f64 	%fd124, %fd123;
	mul.f64 	%fd125, %fd48, %fd124;
	mul.f64 	%fd32, %fd125, %fd30;
	cvta.to.global.u64 	%rd3, %rd12;
	cvta.to.global.u64 	%rd4, %rd13;
	mov.b32 	%r80, 0;
	mov.f64 	%fd176, 0d0000000000000000;
	neg.s32 	%r16, %r27;
$L__BB1_26:
	ld.param.f64 	%fd166, [_Z10h_of_p_GPUPdS_S_S_S_S_S_ddddiii_param_8];
	ld.param.u64 	%rd43, [_Z10h_of_p_GPUPdS_S_S_S_S_S_ddddiii_param_4];
	ld.param.u64 	%rd42, [_Z10h_of_p_GPUPdS_S_S_S_S_S_ddddiii_param_3];
	cvta.to.global.u64 	%rd44, %rd43;
	cvta.to.global.u64 	%rd28, %rd42;
	mul.wide.u32 	%rd29, %r80, 8;
	add.s64 	%rd30, %rd28, %rd29;
	ld.global.f64 	%fd126, [%rd30];
	sub.f64 	%fd127, %fd1, %fd126;
	add.f64 	%fd128, %fd166, %fd127;
	mul.f64 	%fd34, %fd128, %fd128;
	mul.f64 	%fd35, %fd127, %fd127;
	mul.lo.s32 	%r75, %r27, %r80;
	mul.lo.s32 	%r82, %r75, 9;
	mul.lo.s32 	%r81, %r75, 3;
	mov.u32 	%r83, %r16;
$L__BB1_27:
	ld.global.f64 	%fd129, [%rd44];
	sub.f64 	%fd130, %fd2, %fd129;
	fma.rn.f64 	%fd131, %fd130, %fd130, %fd34;
	sqrt.rn.f64 	%fd132, %fd131;
	mul.f64 	%fd133, %fd48, %fd132;
	mul.f64 	%fd134, %fd30, %fd133;
	sub.f64 	%fd37, %fd32, %fd134;
	fma.rn.f64 	%fd135, %fd130, %fd130, %fd35;
	sqrt.rn.f64 	%fd136, %fd135;
	mul.f64 	%fd137, %fd48, %fd136;
	mul.f64 	%fd138, %fd30, %fd137;
	sub.f64 	%fd38, %fd32, %fd138;
	mul.wide.s32 	%rd31, %r81, 8;
	add.s64 	%rd7, %rd3, %rd31;
	ld.global.f64 	%fd139, [%rd7];
	setp.gtu.f64 	%p39, %fd139, %fd46;
	@%p39 bra 	$L__BB1_29;
	mul.wide.s32 	%rd32, %r82, 8;
	add.s64 	%rd33, %rd4, %rd32;
	ld.global.f64 	%fd140, [%rd33];
	ld.global.f64 	%fd141, [%rd33+24];
	ld.global.f64 	%fd142, [%rd33+48];
	mul.f64 	%fd143, %fd37, %fd140;
	mul.f64 	%fd144, %fd38, %fd141;
	mul.f64 	%fd145, %fd144, %fd142;
	fma.rn.f64 	%fd146, %fd143, %fd141, %fd145;
	add.f64 	%fd176, %fd176, %fd146;
$L__BB1_29:
	ld.global.f64 	%fd147, [%rd7+8];
	setp.gtu.f64 	%p40, %fd147, %fd46;
	@%p40 bra 	$L__BB1_31;
	mul.wide.s32 	%rd34, %r82, 8;
	add.s64 	%rd35, %rd4, %rd34;
	ld.global.f64 	%fd148, [%rd35+8];
	ld.global.f64 	%fd149, [%rd35+32];
	ld.global.f64 	%fd150, [%rd35+56];
	mul.f64 	%fd151, %fd37, %fd148;
	mul.f64 	%fd152, %fd38, %fd149;
	mul.f64 	%fd153, %fd152, %fd150;
	fma.rn.f64 	%fd154, %fd151, %fd149, %fd153;
	add.f64 	%fd176, %fd176, %fd154;
$L__BB1_31:
	ld.global.f64 	%fd155, [%rd7+16];
	setp.gtu.f64 	%p41, %fd155, %fd46;
	@%p41 bra 	$L__BB1_33;
	mul.wide.s32 	%rd36, %r82, 8;
	add.s64 	%rd37, %rd4, %rd36;
	ld.global.f64 	%fd156, [%rd37+16];
	ld.global.f64 	%fd157, [%rd37+40];
	ld.global.f64 	%fd158, [%rd37+64];
	mul.f64 	%fd159, %fd37, %fd156;
	mul.f64 	%fd160, %fd38, %fd157;
	mul.f64 	%fd161, %fd160, %fd158;
	fma.rn.f64 	%fd162, %fd159, %fd157, %fd161;
	add.f64 	%fd176, %fd176, %fd162;
$L__BB1_33:
	add.s32 	%r83, %r83, 1;
	setp.ne.s32 	%p42, %r83, 0;
	add.s32 	%r82, %r82, 9;
	add.s32 	%r81, %r81, 3;
	add.s64 	%rd44, %rd44, 8;
	@%p42 bra 	$L__BB1_27;
	add.s32 	%r80, %r80, 1;
	setp.ne.s32 	%p43, %r80, %r26;
	@%p43 bra 	$L__BB1_26;
$L__BB1_35:
	ld.param.u64 	%rd41, [_Z10h_of_p_GPUPdS_S_S_S_S_S_ddddiii_param_0];
	div.rn.f64 	%fd163, %fd31, 0d4043BD3CC9BE45DE;
	mul.f64 	%fd164, %fd163, %fd176;
	mad.lo.s32 	%r76, %r27, %r1, %r2;
	cvta.to.global.u64 	%rd38, %rd41;
	mul.wide.s32 	%rd39, %r76, 8;
	add.s64 	%rd40, %rd38, %rd39;
	st.global.f64 	[%rd40], %fd164;
$L__BB1_36:
	ret;

}
.func  (.param .align 16 .b8 func_retval0[16]) __internal_trig_reduction_slowpathd(
	.param .b64 __internal_trig_reduction_slowpathd_param_0
)
{
	.local .align 8 .b8 	__local_depot2[40];
	.reg .b64 	%SP;
	.reg .b64 	%SPL;
	.reg .pred 	%p<10>;
	.reg .b32 	%r<47>;
	.reg .b64 	%rd<74>;
	.reg .b64 	%fd<5>;

	mov.u64 	%SPL, __local_depot2;
	ld.param.f64 	%fd4, [__internal_trig_reduction_slowpathd_param_0];
	add.u64 	%rd1, %SPL, 0;
	{
	.reg .b32 %temp; 
	mov.b64 	{%temp, %r1}, %fd4;
	}
	shr.u32 	%r2, %r1, 20;
	and.b32  	%r3, %r2, 2047;
	setp.eq.s32 	%p1, %r3, 2047;
	mov.b32 	%r46, 0;
	@%p1 bra 	$L__BB2_9;
	add.s32 	%r20, %r3, -1024;
	mov.b64 	%rd20, %fd4;
	shl.b64 	%rd2, %rd20, 11;
	shr.u32 	%r4, %r20, 6;
	sub.s32 	%r45, 15, %r4;
	sub.s32 	%r21, 19, %r4;
	setp.lt.u32 	%p2, %r20, 128;
	selp.b32 	%r6, 18, %r21, %p2;
	setp.ge.s32 	%p3, %r45, %r6;
	mov.b64 	%rd70, 0;
	@%p3 bra 	$L__BB2_4;
	add.s32 	%r23, %r6, %r4;
	neg.s32 	%r43, %r23;
	or.b64  	%rd3, %rd2, -9223372036854775808;
	mov.b64 	%rd70, 0;
	mov.b32 	%r42, 0;
	mov.u64 	%rd25, __cudart_i2opi_d;
	mov.u32 	%r44, %r45;
$L__BB2_3:
	.pragma "nounroll";
	mul.wide.s32 	%rd22, %r42, 8;
	add.s64 	%rd23, %rd1, %rd22;
	mul.wide.s32 	%rd24, %r44, 8;
	add.s64 	%rd26, %rd25, %rd24;
	ld.global.nc.u64 	%rd27, [%rd26];
	{
	.reg .u32 %r0, %r1, %r2, %r3, %alo, %ahi, %blo, %bhi, %clo, %chi;
	mov.b64 	{%alo,%ahi}, %rd27;
	mov.b64 	{%blo,%bhi}, %rd3;
	mov.b64 	{%clo,%chi}, %rd70;
	mad.lo.cc.u32 	%r0, %alo, %blo, %clo;
	madc.hi.cc.u32 	%r1, %alo, %blo, %chi;
	madc.hi.u32 	%r2, %alo, %bhi, 0;
	mad.lo.cc.u32 	%r1, %alo, %bhi, %r1;
	madc.hi.cc.u32 	%r2, %ahi, %blo, %r2;
	madc.hi.u32 	%r3, %ahi, %bhi, 0;
	mad.lo.cc.u32 	%r1, %ahi, %blo, %r1;
	madc.lo.cc.u32 	%r2, %ahi, %bhi, %r2;
	addc.u32 	%r3, %r3, 0;
	mov.b64 	%rd28, {%r0,%r1};
	mov.b64 	%rd70, {%r2,%r3};
	}
	st.local.u64 	[%rd23], %rd28;
	add.s32 	%r44, %r44, 1;
	add.s32 	%r43, %r43, 1;
	add.s32 	%r42, %r42, 1;
	setp.ne.s32 	%p4, %r43, -15;
	mov.u32 	%r45, %r6;
	@%p4 bra 	$L__BB2_3;
$L__BB2_4:
	cvt.s64.s32 	%rd29, %r45;
	cvt.u64.u32 	%rd30, %r4;
	add.s64 	%rd31, %rd30, %rd29;
	shl.b64 	%rd32, %rd31, 3;
	add.s64 	%rd33, %rd1, %rd32;
	st.local.u64 	[%rd33+-120], %rd70;
	and.b32  	%r15, %r2, 63;
	ld.local.u64 	%rd72, [%rd1+16];
	ld.local.u64 	%rd71, [%rd1+24];
	setp.eq.s32 	%p5, %r15, 0;
	@%p5 bra 	$L__BB2_6;
	shl.b64 	%rd34, %rd71, %r15;
	shr.u64 	%rd35, %rd72, 1;
	xor.b32  	%r24, %r15, 63;
	shr.u64 	%rd36, %rd35, %r24;
	or.b64  	%rd71, %rd34, %rd36;
	ld.local.u64 	%rd37, [%rd1+8];
	shl.b64 	%rd38, %rd72, %r15;
	shr.u64 	%rd39, %rd37, 1;
	shr.u64 	%rd40, %rd39, %r24;
	or.b64  	%rd72, %rd38, %rd40;
$L__BB2_6:
	and.b32  	%r25, %r1, -2147483648;
	shr.u64 	%rd41, %rd71, 62;
	cvt.u32.u64 	%r26, %rd41;
	mov.b64 	{%r27, %r28}, %rd71;
	mov.b64 	{%r29, %r30}, %rd72;
	shf.l.wrap.b32 	%r31, %r30, %r27, 2;
	shf.l.wrap.b32 	%r32, %r27, %r28, 2;
	mov.b64 	%rd42, {%r31, %r32};
	shl.b64 	%rd43, %rd72, 2;
	shr.u64 	%rd44, %rd42, 63;
	cvt.u32.u64 	%r33, %rd44;
	add.s32 	%r34, %r33, %r26;
	setp.eq.s32 	%p6, %r25, 0;
	neg.s32 	%r35, %r34;
	selp.b32 	%r46, %r34, %r35, %p6;
	setp.gt.s64 	%p7, %rd42, -1;
	mov.b64 	%rd45, 0;
	{
	.reg .u32 %r0, %r1, %r2, %r3, %a0, %a1, %a2, %a3, %b0, %b1, %b2, %b3;
	mov.b64 	{%a0,%a1}, %rd45;
	mov.b64 	{%a2,%a3}, %rd45;
	mov.b64 	{%b0,%b1}, %rd43;
	mov.b64 	{%b2,%b3}, %rd42;
	sub.cc.u32 	%r0, %a0, %b0;
	subc.cc.u32 	%r1, %a1, %b1;
	subc.cc.u32 	%r2, %a2, %b2;
	subc.u32 	%r3, %a3, %b3;
	mov.b64 	%rd46, {%r0,%r1};
	mov.b64 	%rd47, {%r2,%r3};
	}
	xor.b32  	%r36, %r25, -2147483648;
	selp.b64 	%rd73, %rd42, %rd47, %p7;
	selp.b64 	%rd14, %rd43, %rd46, %p7;
	selp.b32 	%r17, %r25, %r36, %p7;
	clz.b64 	%r37, %rd73;
	cvt.u64.u32 	%rd15, %r37;
	setp.eq.s32 	%p8, %r37, 0;
	@%p8 bra 	$L__BB2_8;
	cvt.u32.u64 	%r38, %rd15;
	and.b32  	%r39, %r38, 63;
	shl.b64 	%rd48, %rd73, %r39;
	shr.u64 	%rd49, %rd14, 1;
	not.b32 	%r40, %r38;
	and.b32  	%r41, %r40, 63;
	shr.u64 	%rd50, %rd49, %r41;
	or.b64  	%rd73, %rd48, %rd50;
$L__BB2_8:
	mov.b64 	%rd51, -3958705157555305931;
	{
	.reg .u32 %r0, %r1, %r2, %r3, %alo, %ahi, %blo, %bhi;
	mov.b64 	{%alo,%ahi}, %rd73;
	mov.b64 	{%blo,%bhi}, %rd51;
	mul.lo.u32 	%r0, %alo, %blo;
	mul.hi.u32 	%r1, %alo, %blo;
	mad.lo.cc.u32 	%r1, %alo, %bhi, %r1;
	madc.hi.u32 	%r2, %alo, %bhi, 0;
	mad.lo.cc.u32 	%r1, %ahi, %blo, %r1;
	madc.hi.cc.u32 	%r2, %ahi, %blo, %r2;
	madc.hi.u32 	%r3, %ahi, %bhi, 0;
	mad.lo.cc.u32 	%r2, %ahi, %bhi, %r2;
	addc.u32 	%r3, %r3, 0;
	mov.b64 	%rd52, {%r0,%r1};
	mov.b64 	%rd53, {%r2,%r3};
	}
	setp.gt.s64 	%p9, %rd53, 0;
	{
	.reg .u32 %r0, %r1, %r2, %r3, %a0, %a1, %a2, %a3, %b0, %b1, %b2, %b3;
	mov.b64 	{%a0,%a1}, %rd52;
	mov.b64 	{%a2,%a3}, %rd53;
	mov.b64 	{%b0,%b1}, %rd52;
	mov.b64 	{%b2,%b3}, %rd53;
	add.cc.u32 	%r0, %a0, %b0;
	addc.cc.u32 	%r1, %a1, %b1;
	addc.cc.u32 	%r2, %a2, %b2;
	addc.u32 	%r3, %a3, %b3;
	mov.b64 	%rd54, {%r0,%r1};
	mov.b64 	%rd55, {%r2,%r3};
	}
	selp.b64 	%rd56, %rd55, %rd53, %p9;
	selp.s64 	%rd57, -1, 0, %p9;
	sub.s64 	%rd58, %rd57, %rd15;
	cvt.u64.u32 	%rd59, %r17;
	shl.b64 	%rd60, %rd59, 32;
	add.s64 	%rd61, %rd56, 1;
	shr.u64 	%rd62, %rd61, 10;
	add.s64 	%rd63, %rd62, 1;
	shr.u64 	%rd64, %rd63, 1;
	shl.b64 	%rd65, %rd58, 52;
	add.s64 	%rd66, %rd65, %rd64;
	add.s64 	%rd67, %rd66, 4602678819172646912;
	or.b64  	%rd68, %rd67, %rd60;
	mov.b64 	%fd4, %rd68;
$L__BB2_9:
	st.param.f64 	[func_retval0], %fd4;
	st.param.b32 	[func_retval0+8], %r46;
	ret;

}
.func  (.param .b64 func_retval0) __internal_accurate_pow(
	.param .b64 __internal_accurate_pow_param_0
)
{
	.reg .pred 	%p<8>;
	.reg .b32 	%r<49>;
	.reg .b32 	%f<3>;
	.reg .b64 	%fd<109>;

	ld.param.f64 	%fd10, [__internal_accurate_pow_param_0];
	{
	.reg .b32 %temp; 
	mov.b64 	{%temp, %r46}, %fd10;
	}
	{
	.reg .b32 %temp; 
	mov.b64 	{%r45, %temp}, %fd10;
	}
	shr.u32 	%r47, %r46, 20;
	setp.gt.u32 	%p1, %r46, 1048575;
	@%p1 bra 	$L__BB3_2;
	mul.f64 	%fd11, %fd10, 0d4350000000000000;
	{
	.reg .b32 %temp; 
	mov.b64 	{%temp, %r46}, %fd11;
	}
	{
	.reg .b32 %temp; 
	mov.b64 	{%r45, %temp}, %fd11;
	}
	shr.u32 	%r16, %r46, 20;
	add.s32 	%r47, %r16, -54;
$L__BB3_2:
	add.s32 	%r48, %r47, -1023;
	and.b32  	%r17, %r46, -2146435073;
	or.b32  	%r18, %r17, 1072693248;
	mov.b64 	%fd107, {%r45, %r18};
	setp.lt.u32 	%p2, %r18, 1073127583;
	@%p2 bra 	$L__BB3_4;
	{
	.reg .b32 %temp; 
	mov.b64 	{%r19, %temp}, %fd107;
	}
	{
	.reg .b32 %temp; 
	mov.b64 	{%temp, %r20}, %fd107;
	}
	add.s32 	%r21, %r20, -1048576;
	mov.b64 	%fd107, {%r19, %r21};
	add.s32 	%r48, %r47, -1022;
$L__BB3_4:
	add.f64 	%fd12, %fd107, 0dBFF0000000000000;
	add.f64 	%fd13, %fd107, 0d3FF0000000000000;
	rcp.approx.ftz.f64 	%fd14, %fd13;
	neg.f64 	%fd15, %fd13;
	fma.rn.f64 	%fd16, %fd15, %fd14, 0d3FF0000000000000;
	fma.rn.f64 	%fd17, %fd16, %fd16, %fd16;
	fma.rn.f64 	%fd18, %fd17, %fd14, %fd14;
	mul.f64 	%fd19, %fd12, %fd18;
	fma.rn.f64 	%fd20, %fd12, %fd18, %fd19;
	mul.f64 	%fd21, %fd20, %fd20;
	fma.rn.f64 	%fd22, %fd21, 0d3EB0F5FF7D2CAFE2, 0d3ED0F5D241AD3B5A;
	fma.rn.f64 	%fd23, %fd22, %fd21, 0d3EF3B20A75488A3F;
	fma.rn.f64 	%fd24, %fd23, %fd21, 0d3F1745CDE4FAECD5;
	fma.rn.f64 	%fd25, %fd24, %fd21, 0d3F3C71C7258A578B;
	fma.rn.f64 	%fd26, %fd25, %fd21, 0d3F6249249242B910;
	fma.rn.f64 	%fd27, %fd26, %fd21, 0d3F89999999999DFB;
	sub.f64 	%fd28, %fd12, %fd20;
	add.f64 	%fd29, %fd28, %fd28;
	neg.f64 	%fd30, %fd20;
	fma.rn.f64 	%fd31, %fd30, %fd12, %fd29;
	mul.f64 	%fd32, %fd18, %fd31;
	fma.rn.f64 	%fd33, %fd21, %fd27, 0d3FB5555555555555;
	mov.f64 	%fd34, 0d3FB5555555555555;
	sub.f64 	%fd35, %fd34, %fd33;
	fma.rn.f64 	%fd36, %fd21, %fd27, %fd35;
	add.f64 	%fd37, %fd36, 0dBC46A4CB00B9E7B0;
	add.f64 	%fd38, %fd33, %fd37;
	sub.f64 	%fd39, %fd33, %fd38;
	add.f64 	%fd40, %fd37, %fd39;
	mul.rn.f64 	%fd41, %fd20, %fd20;
	neg.f64 	%fd42, %fd41;
	fma.rn.f64 	%fd43, %fd20, %fd20, %fd42;
	{
	.reg .b32 %temp; 
	mov.b64 	{%r22, %temp}, %fd32;
	}
	{
	.reg .b32 %temp; 
	mov.b64 	{%temp, %r23}, %fd32;
	}
	add.s32 	%r24, %r23, 1048576;
	mov.b64 	%fd44, {%r22, %r24};
	fma.rn.f64 	%fd45, %fd20, %fd44, %fd43;
	mul.rn.f64 	%fd46, %fd41, %fd20;
	neg.f64 	%fd47, %fd46;
	fma.rn.f64 	%fd48, %fd41, %fd20, %fd47;
	fma.rn.f64 	%fd49, %fd41, %fd32, %fd48;
	fma.rn.f64 	%fd50, %fd45, %fd20, %fd49;
	mul.rn.f64 	%fd51, %fd38, %fd46;
	neg.f64 	%fd52, %fd51;
	fma.rn.f64 	%fd53, %fd38, %fd46, %fd52;
	fma.rn.f64 	%fd54, %fd38, %fd50, %fd53;
	fma.rn.f64 	%fd55, %fd40, %fd46, %fd54;
	add.f64 	%fd56, %fd51, %fd55;
	sub.f64 	%fd57, %fd51, %fd56;
	add.f64 	%fd58, %fd55, %fd57;
	add.f64 	%fd59, %fd20, %fd56;
	sub.f64 	%fd60, %fd20, %fd59;
	add.f64 	%fd61, %fd56, %fd60;
	add.f64 	%fd62, %fd58, %fd61;
	add.f64 	%fd63, %fd32, %fd62;
	add.f64 	%fd64, %fd59, %fd63;
	sub.f64 	%fd65, %fd59, %fd64;
	add.f64 	%fd66, %fd63, %fd65;
	xor.b32  	%r25, %r48, -2147483648;
	mov.b32 	%r26, 1127219200;
	mov.b64 	%fd67, {%r25, %r26};
	mov.b32 	%r27, -2147483648;
	mov.b64 	%fd68, {%r27, %r26};
	sub.f64 	%fd69, %fd67, %fd68;
	fma.rn.f64 	%fd70, %fd69, 0d3FE62E42FEFA39EF, %fd64;
	fma.rn.f64 	%fd71, %fd69, 0dBFE62E42FEFA39EF, %fd70;
	sub.f64 	%fd72, %fd71, %fd64;
	sub.f64 	%fd73, %fd66, %fd72;
	fma.rn.f64 	%fd74, %fd69, 0d3C7ABC9E3B39803F, %fd73;
	add.f64 	%fd75, %fd70, %fd74;
	sub.f64 	%fd76, %fd70, %fd75;
	add.f64 	%fd77, %fd74, %fd76;
	mov.f64 	%fd78, 0d4000000000000000;
	{
	.reg .b32 %temp; 
	mov.b64 	{%temp, %r28}, %fd78;
	}
	{
	.reg .b32 %temp; 
	mov.b64 	{%r29, %temp}, %fd78;
	}
	shl.b32 	%r30, %r28, 1;
	setp.gt.u32 	%p3, %r30, -33554433;
	and.b32  	%r31, %r28, -15728641;
	selp.b32 	%r32, %r31, %r28, %p3;
	mov.b64 	%fd79, {%r29, %r32};
	mul.rn.f64 	%fd80, %fd75, %fd79;
	neg.f64 	%fd81, %fd80;
	fma.rn.f64 	%fd82, %fd75, %fd79, %fd81;
	fma.rn.f64 	%fd83, %fd77, %fd79, %fd82;
	add.f64 	%fd4, %fd80, %fd83;
	sub.f64 	%fd84, %fd80, %fd4;
	add.f64 	%fd5, %fd83, %fd84;
	fma.rn.f64 	%fd85, %fd4, 0d3FF71547652B82FE, 0d4338000000000000;
	{
	.reg .b32 %temp; 
	mov.b64 	{%r13, %temp}, %fd85;
	}
	mov.f64 	%fd86, 0dC338000000000000;
	add.rn.f64 	%fd87, %fd85, %fd86;
	fma.rn.f64 	%fd88, %fd87, 0dBFE62E42FEFA39EF, %fd4;
	fma.rn.f64 	%fd89, %fd87, 0dBC7ABC9E3B39803F, %fd88;
	fma.rn.f64 	%fd90, %fd89, 0d3E5ADE1569CE2BDF, 0d3E928AF3FCA213EA;
	fma.rn.f64 	%fd91, %fd90, %fd89, 0d3EC71DEE62401315;
	fma.rn.f64 	%fd92, %fd91, %fd89, 0d3EFA01997C89EB71;
	fma.rn.f64 	%fd93, %fd92, %fd89, 0d3F2A01A014761F65;
	fma.rn.f64 	%fd94, %fd93, %fd89, 0d3F56C16C1852B7AF;
	fma.rn.f64 	%fd95, %fd94, %fd89, 0d3F81111111122322;
	fma.rn.f64 	%fd96, %fd95, %fd89, 0d3FA55555555502A1;
	fma.rn.f64 	%fd97, %fd96, %fd89, 0d3FC5555555555511;
	fma.rn.f64 	%fd98, %fd97, %fd89, 0d3FE000000000000B;
	fma.rn.f64 	%fd99, %fd98, %fd89, 0d3FF0000000000000;
	fma.rn.f64 	%fd100, %fd99, %fd89, 0d3FF0000000000000;
	{
	.reg .b32 %temp; 
	mov.b64 	{%r14, %temp}, %fd100;
	}
	{
	.reg .b32 %temp; 
	mov.b64 	{%temp, %r15}, %fd100;
	}
	shl.b32 	%r33, %r13, 20;
	add.s32 	%r34, %r33, %r15;
	mov.b64 	%fd108, {%r14, %r34};
	{
	.reg .b32 %temp; 
	mov.b64 	{%temp, %r35}, %fd4;
	}
	mov.b32 	%f2, %r35;
	abs.f32 	%f1, %f2;
	setp.lt.f32 	%p4, %f1, 0f4086232B;
	@%p4 bra 	$L__BB3_7;
	setp.lt.f64 	%p5, %fd4, 0d0000000000000000;
	add.f64 	%fd101, %fd4, 0d7FF0000000000000;
	selp.f64 	%fd108, 0d0000000000000000, %fd101, %p5;
	setp.geu.f32 	%p6, %f1, 0f40874800;
	@%p6 bra 	$L__BB3_7;
	shr.u32 	%r36, %r13, 31;
	add.s32 	%r37, %r13, %r36;
	shr.s32 	%r38, %r37, 1;
	shl.b32 	%r39, %r38, 20;
	add.s32 	%r40, %r15, %r39;
	mov.b64 	%fd102, {%r14, %r40};
	sub.s32 	%r41, %r13, %r38;
	shl.b32 	%r42, %r41, 20;
	add.s32 	%r43, %r42, 1072693248;
	mov.b32 	%r44, 0;
	mov.b64 	%fd103, {%r44, %r43};
	mul.f64 	%fd108, %fd103, %fd102;
$L__BB3_7:
	abs.f64 	%fd104, %fd108;
	setp.eq.f64 	%p7, %fd104, 0d7FF0000000000000;
	fma.rn.f64 	%fd105, %fd108, %fd5, %fd108;
	selp.f64 	%fd106, %fd108, %fd105, %p7;
	st.param.f64 	[func_retval0], %fd106;
	ret;

}


// ===== COMPILED SASS (sm_100) =====

	.target	sm_100

	.elftype	@"ET_EXEC"


//--------------------- .note.nv.tkinfo           --------------------------
	.section	.note.nv.tkinfo,"",@"SHT_NOTE"
	.sectionflags	@"SHF_NOTE_NV_TKINFO"
	.tkinfo
        /*0018*/ 	.word	0x00000002
        /*0030*/ 	.string	""
        /*0030*/ 	.string	"ptxas"
        /*0030*/ 	.string	"Cuda compilation tools, release 13.0, V13.0.88"
        /*0030*/ 	.string	"Build cuda_13.0.r13.0/compiler.36424714_0"
        /*0030*/ 	.string	"-arch sm_100 -m 64 "



//--------------------- .note.nv.cuinfo           --------------------------
	.section	.note.nv.cuinfo,"",@"SHT_NOTE"
	.sectionflags	@"SHF_NOTE_NV_CUINFO"
        /*0018*/ 	.short	0x0002
        /*001a*/ 	.short	0x0064
        /*001c*/ 	.short	0x0082
	.zero		2


//--------------------- .nv.info                  --------------------------
	.section	.nv.info,"",@"SHT_CUDA_INFO"
	.align	4


	//----- nvinfo : EIATTR_REGCOUNT
	.align		4
        /*0000*/ 	.byte	0x04, 0x2f
        /*0002*/ 	.short	(.L_3 - .L_2)
	.align		4
.L_2:
        /*0004*/ 	.word	index@(_Z16epsilon_of_p_GPUPdS_S_S_S_S_S_ddddiii)
        /*0008*/ 	.word	0x0000002c


	//----- nvinfo : EIATTR_FRAME_SIZE
	.align		4
.L_3:
        /*000c*/ 	.byte	0x04, 0x11
        /*000e*/ 	.short	(.L_5 - .L_4)
	.align		4
.L_4:
        /*0010*/ 	.word	index@($_Z16epsilon_of_p_GPUPdS_S_S_S_S_S_ddddiii$__internal_trig_reduction_slowpathd)
        /*0014*/ 	.word	0x00000028


	//----- nvinfo : EIATTR_FRAME_SIZE
	.align		4
.L_5:
        /*0018*/ 	.byte	0x04, 0x11
        /*001a*/ 	.short	(.L_7 - .L_6)
	.align		4
.L_6:
        /*001c*/ 	.word	index@($_Z16epsilon_of_p_GPUPdS_S_S_S_S_S_ddddiii$__internal_accurate_pow)
        /*0020*/ 	.word	0x00000028


	//----- nvinfo : EIATTR_FRAME_SIZE
	.align		4
.L_7:
        /*0024*/ 	.byte	0x04, 0x11
        /*0026*/ 	.short	(.L_9 - .L_8)
	.align		4
.L_8:
        /*0028*/ 	.word	index@($__internal_3_$__cuda_sm20_dsqrt_rn_f64_mediumpath_v1)
        /*002c*/ 	.word	0x00000028


	//----- nvinfo : EIATTR_FRAME_SIZE
	.align		4
.L_9:
        /*0030*/ 	.byte	0x04, 0x11
        /*0032*/ 	.short	(.L_11 - .L_10)
	.align		4
.L_10:
        /*0034*/ 	.word	index@($__internal_2_$__cuda_sm20_div_rn_f64_full)
        /*0038*/ 	.word	0x00000028


	//----- nvinfo : EIATTR_FRAME_SIZE
	.align		4
.L_11:
        /*003c*/ 	.byte	0x04, 0x11
        /*003e*/ 	.short	(.L_13 - .L_12)
	.align		4
.L_12:
        /*0040*/ 	.word	index@(_Z16epsilon_of_p_GPUPdS_S_S_S_S_S_ddddiii)
        /*0044*/ 	.word	0x00000028


	//----- nvinfo : EIATTR_REGCOUNT
	.align		4
.L_13:
        /*0048*/ 	.byte	0x04, 0x2f
        /*004a*/ 	.short	(.L_15 - .L_14)
	.align		4
.L_14:
        /*004c*/ 	.word	index@(_Z10h_of_p_GPUPdS_S_S_S_S_S_ddddiii)
        /*0050*/ 	.word	0x0000002c


	//----- nvinfo : EIATTR_FRAME_SIZE
	.align		4
.L_15:
        /*0054*/ 	.byte	0x04, 0x11
        /*0056*/ 	.short	(.L_17 - .L_16)
	.align		4
.L_16:
        /*0058*/ 	.word	index@($_Z10h_of_p_GPUPdS_S_S_S_S_S_ddddiii$__internal_trig_reduction_slowpathd)
        /*005c*/ 	.word	0x00000028


	//----- nvinfo : EIATTR_FRAME_SIZE
	.align		4
.L_17:
        /*0060*/ 	.byte	0x04, 0x11
        /*0062*/ 	.short	(.L_19 - .L_18)
	.align		4
.L_18:
        /*0064*/ 	.word	index@($_Z10h_of_p_GPUPdS_S_S_S_S_S_ddddiii$__internal_accurate_pow)
        /*0068*/ 	.word	0x00000028


	//----- nvinfo : EIATTR_FRAME_SIZE
	.align		4
.L_19:
        /*006c*/ 	.byte	0x04, 0x11
        /*006e*/ 	.short	(.L_21 - .L_20)
	.align		4
.L_20:
        /*0070*/ 	.word	index@($__internal_1_$__cuda_sm20_dsqrt_rn_f64_mediumpath_v1)
        /*0074*/ 	.word	0x00000028


	//----- nvinfo : EIATTR_FRAME_SIZE
	.align		4
.L_21:
        /*0078*/ 	.byte	0x04, 0x11
        /*007a*/ 	.short	(.L_23 - .L_22)
	.align		4
.L_22:
        /*007c*/ 	.word	index@($__internal_0_$__cuda_sm20_div_rn_f64_full)
        /*0080*/ 	.word	0x00000028


	//----- nvinfo : EIATTR_FRAME_SIZE
	.align		4
.L_23:
        /*0084*/ 	.byte	0x04, 0x11
        /*0086*/ 	.short	(.L_25 - .L_24)
	.align		4
.L_24:
        /*0088*/ 	.word	index@(_Z10h_of_p_GPUPdS_S_S_S_S_S_ddddiii)
        /*008c*/ 	.word	0x00000028


	//----- nvinfo : EIATTR_MIN_STACK_SIZE
	.align		4
.L_25:
        /*0090*/ 	.byte	0x04, 0x12
        /*0092*/ 	.short	(.L_27 - .L_26)
	.align		4
.L_26:
        /*0094*/ 	.word	index@(_Z10h_of_p_GPUPdS_S_S_S_S_S_ddddiii)
        /*0098*/ 	.word	0x00000028


	//----- nvinfo : EIATTR_MIN_STACK_SIZE
	.align		4
.L_27:
        /*009c*/ 	.byte	0x04, 0x12
        /*009e*/ 	.short	(.L_29 - .L_28)
	.align		4
.L_28:
        /*00a0*/ 	.word	index@(_Z16epsilon_of_p_GPUPdS_S_S_S_S_S_ddddiii)
        /*00a4*/ 	.word	0x00000028
.L_29:


//--------------------- .nv.compat                --------------------------
	.section	.nv.compat,"",@"SHT_CUDA_COMPAT_INFO"
	.align	4
        /*0000*/ 	.byte	0x02, 0x09, 0x00, 0x00, 0x02, 0x02, 0x01, 0x00, 0x02, 0x05, 0x05, 0x00, 0x03, 0x07, 0x01, 0x01
        /*0010*/ 	.byte	0x02, 0x03, 0x00, 0x00, 0x02, 0x06, 0x01, 0x00, 0x04, 0x0b, 0x08, 0x00, 0x01, 0x00, 0x00, 0x00
        /*0020*/ 	.byte	0x00, 0x00, 0x00, 0x00


//--------------------- .nv.info._Z10h_of_p_GPUPdS_S_S_S_S_S_ddddiii --------------------------
	.section	.nv.info._Z10h_of_p_GPUPdS_S_S_S_S_S_ddddiii,"",@"SHT_CUDA_INFO"
	.sectionflags	@""
	.align	4


	//----- nvinfo : EIATTR_CUDA_API_VERSION
	.align		4
        /*0000*/ 	.byte	0x04, 0x37
        /*0002*/ 	.short	(.L_31 - .L_30)
.L_30:
        /*0004*/ 	.word	0x00000082


	//----- nvinfo : EIATTR_KPARAM_INFO
	.align		4
.L_31:
        /*0008*/ 	.byte	0x04, 0x17
        /*000a*/ 	.short	(.L_33 - .L_32)
.L_32:
        /*000c*/ 	.word	0x00000000
        /*0010*/ 	.short	0x000d
        /*0012*/ 	.short	0x0060
        /*0014*/ 	.byte	0x00, 0xf0, 0x11, 0x00


	//----- nvinfo : EIATTR_KPARAM_INFO
	.align		4
.L_33:
        /*0018*/ 	.byte	0x04, 0x17
        /*001a*/ 	.short	(.L_35 - .L_34)
.L_34:
        /*001c*/ 	.word	0x00000000
        /*0020*/ 	.short	0x000c
        /*0022*/ 	.short	0x005c
        /*0024*/ 	.byte	0x00, 0xf0, 0x11, 0x00


	//----- nvinfo : EIATTR_KPARAM_INFO
	.align		4
.L_35:
        /*0028*/ 	.byte	0x04, 0x17
        /*002a*/ 	.short	(.L_37 - .L_36)
.L_36:
        /*002c*/ 	.word	0x00000000
        /*0030*/ 	.short	0x000b
        /*0032*/ 	.short	0x0058
        /*0034*/ 	.byte	0x00, 0xf0, 0x11, 0x00


	//----- nvinfo : EIATTR_KPARAM_INFO
	.align		4
.L_37:
        /*0038*/ 	.byte	0x04, 0x17
        /*003a*/ 	.short	(.L_39 - .L_38)
.L_38:
        /*003c*/ 	.word	0x00000000
        /*0040*/ 	.short	0x000a
        /*0042*/ 	.short	0x0050
        /*0044*/ 	.byte	0x00, 0xf0, 0x21, 0x00


	//----- nvinfo : EIATTR_KPARAM_INFO
	.align		4
.L_39:
        /*0048*/ 	.byte	0x04, 0x17
        /*004a*/ 	.short	(.L_41 - .L_40)
.L_40:
        /*004c*/ 	.word	0x00000000
        /*0050*/ 	.short	0x0009
        /*0052*/ 	.short	0x0048
        /*0054*/ 	.byte	0x00, 0xf0, 0x21, 0x00


	//----- nvinfo : EIATTR_KPARAM_INFO
	.align		4
.L_41:
        /*0058*/ 	.byte	0x04, 0x17
        /*005a*/ 	.short	(.L_43 - .L_42)
.L_42:
        /*005c*/ 	.word	0x00000000
        /*0060*/ 	.short	0x0008
        /*0062*/ 	.short	0x0040
        /*0064*/ 	.byte	0x00, 0xf0, 0x21, 0x00


	//----- nvinfo : EIATTR_KPARAM_INFO
	.align		4
.L_43:
        /*0068*/ 	.byte	0x04, 0x17
        /*006a*/ 	.short	(.L_45 - .L_44)
.L_44:
        /*006c*/ 	.word	0x00000000
        /*0070*/ 	.short	0x0007
        /*0072*/ 	.short	0x0038
        /*0074*/ 	.byte	0x00, 0xf0, 0x21, 0x00


	//----- nvinfo : EIATTR_KPARAM_INFO
	.align		4
.L_45:
        /*0078*/ 	.byte	0x04, 0x17
        /*007a*/ 	.short	(.L_47 - .L_46)
.L_46:
        /*007c*/ 	.word	0x00000000
        /*0080*/ 	.short	0x0006
        /*0082*/ 	.short	0x0030
        /*0084*/ 	.byte	0x00, 0xf5, 0x21, 0x00


	//----- nvinfo : EIATTR_KPARAM_INFO
	.align		4
.L_47:
        /*0088*/ 	.byte	0x04, 0x17
        /*008a*/ 	.short	(.L_49 - .L_48)
.L_48:
        /*008c*/ 	.word	0x00000000
        /*0090*/ 	.short	0x0005
        /*0092*/ 	.short	0x0028
        /*0094*/ 	.byte	0x00, 0xf5, 0x21, 0x00


	//----- nvinfo : EIATTR_KPARAM_INFO
	.align		4
.L_49:
        /*0098*/ 	.byte	0x04, 0x17
        /*009a*/ 	.short	(.L_51 - .L_50)
.L_50:
        /*009c*/ 	.word	0x00000000
        /*00a0*/ 	.short	0x0004
        /*00a2*/ 	.short	0x0020
        /*00a4*/ 	.byte	0x00, 0xf5, 0x21, 0x00


	//----- nvinfo : EIATTR_KPARAM_INFO
	.align		4
.L_51:
        /*00a8*/ 	.byte	0x04, 0x17
        /*00aa*/ 	.short	(.L_53 - .L_52)
.L_52:
        /*00ac*/ 	.word	0x00000000
        /*00b0*/ 	.short	0x0003
        /*00b2*/ 	.short	0x0018
        /*00b4*/ 	.byte	0x00, 0xf5, 0x21, 0x00


	//----- nvinfo : EIATTR_KPARAM_INFO
	.align		4
.L_53:
        /*00b8*/ 	.byte	0x04, 0x17
        /*00ba*/ 	.short	(.L_55 - .L_54)
.L_54:
        /*00bc*/ 	.word	0x00000000
        /*00c0*/ 	.short	0x0002
        /*00c2*/ 	.short	0x0010
        /*00c4*/ 	.byte	0x00, 0xf5, 0x21, 0x00


	//----- nvinfo : EIATTR_KPARAM_INFO
	.align		4
.L_55:
        /*00c8*/ 	.byte	0x04, 0x17
        /*00ca*/ 	.short	(.L_57 - .L_56)
.L_56:
        /*00cc*/ 	.word	0x00000000
        /*00d0*/ 	.short	0x0001
        /*00d2*/ 	.short	0x0008
        /*00d4*/ 	.byte	0x00, 0xf5, 0x21, 0x00


	//----- nvinfo : EIATTR_KPARAM_INFO
	.align		4
.L_57:
        /*00d8*/ 	.byte	0x04, 0x17
        /*00da*/ 	.short	(.L_59 - .L_58)
.L_58:
        /*00dc*/ 	.word	0x00000000
        /*00e0*/ 	.short	0x0000
        /*00e2*/ 	.short	0x0000
        /*00e4*/ 	.byte	0x00, 0xf5, 0x21, 0x00


	//----- nvinfo : EIATTR_SPARSE_MMA_MASK
	.align		4
.L_59:
        /*00e8*/ 	.byte	0x03, 0x50
        /*00ea*/ 	.short	0x0000


	//----- nvinfo : EIATTR_MAXREG_COUNT
	.align		4
        /*00ec*/ 	.byte	0x03, 0x1b
        /*00ee*/ 	.short	0x00ff


	//----- nvinfo : EIATTR_MERCURY_ISA_VERSION
	.align		4
        /*00f0*/ 	.byte	0x03, 0x5f
        /*00f2*/ 	.short	0x0101


	//----- nvinfo : EIATTR_VRC_CTA_INIT_COUNT
	.align		4
        /*00f4*/ 	.byte	0x02, 0x4a
	.zero		1
	.zero		1


	//----- nvinfo : EIATTR_EXIT_INSTR_OFFSETS
	.align		4
        /*00f8*/ 	.byte	0x04, 0x1c
        /*00fa*/ 	.short	(.L_61 - .L_60)


	//   ....[0]....
.L_60:
        /*00fc*/ 	.word	0x00000b30


	//   ....[1]....
        /*0100*/ 	.word	0x000016f0


	//----- nvinfo : EIATTR_CRS_STACK_SIZE
	.align		4
.L_61:
        /*0104*/ 	.byte	0x04, 0x1e
        /*0106*/ 	.short	(.L_63 - .L_62)
.L_62:
        /*0108*/ 	.word	0x00000000


	//----- nvinfo : EIATTR_CBANK_PARAM_SIZE
	.align		4
.L_63:
        /*010c*/ 	.byte	0x03, 0x19
        /*010e*/ 	.short	0x0064


	//----- nvinfo : EIATTR_PARAM_CBANK
	.align		4
        /*0110*/ 	.byte	0x04, 0x0a
        /*0112*/ 	.short	(.L_65 - .L_64)
	.align		4
.L_64:
        /*0114*/ 	.word	index@(.nv.constant0._Z10h_of_p_GPUPdS_S_S_S_S_S_ddddiii)
        /*0118*/ 	.short	0x0380
        /*011a*/ 	.short	0x0064


	//----- nvinfo : EIATTR_SW_WAR
	.align		4
.L_65:
        /*011c*/ 	.byte	0x04, 0x36
        /*011e*/ 	.short	(.L_67 - .L_66)
.L_66:
        /*0120*/ 	.word	0x00000008
.L_67:


//--------------------- .nv.info._Z16epsilon_of_p_GPUPdS_S_S_S_S_S_ddddiii --------------------------
	.section	.nv.info._Z16epsilon_of_p_GPUPdS_S_S_S_S_S_ddddiii,"",@"SHT_CUDA_INFO"
	.sectionflags	@""
	.align	4


	//----- nvinfo : EIATTR_CUDA_API_VERSION
	.align		4
        /*0000*/ 	.byte	0x04, 0x37
        /*0002*/ 	.short	(.L_69 - .L_68)
.L_68:
        /*0004*/ 	.word	0x00000082


	//----- nvinfo : EIATTR_KPARAM_INFO
	.align		4
.L_69:
        /*0008*/ 	.byte	0x04, 0x17
        /*000a*/ 	.short	(.L_71 - .L_70)
.L_70:
        /*000c*/ 	.word	0x00000000
        /*0010*/ 	.short	0x000d
        /*0012*/ 	.short	0x0060
        /*0014*/ 	.byte	0x00, 0xf0, 0x11, 0x00


	//----- nvinfo : EIATTR_KPARAM_INFO
	.align		4
.L_71:
        /*0018*/ 	.byte	0x04, 0x17
        /*001a*/ 	.short	(.L_73 - .L_72)
.L_72:
        /*001c*/ 	.word	0x00000000
        /*0020*/ 	.short	0x000c
        /*0022*/ 	.short	0x005c
        /*0024*/ 	.byte	0x00, 0xf0, 0x11, 0x00


	//----- nvinfo : EIATTR_KPARAM_INFO
	.align		4
.L_73:
        /*0028*/ 	.byte	0x04, 0x17
        /*002a*/ 	.short	(.L_75 - .L_74)
.L_74:
        /*002c*/ 	.word	0x00000000
        /*0030*/ 	.short	0x000b
        /*0032*/ 	.short	0x0058
        /*0034*/ 	.byte	0x00, 0xf0, 0x11, 0x00


	//----- nvinfo : EIATTR_KPARAM_INFO
	.align		4
.L_75:
        /*0038*/ 	.byte	0x04, 0x17
        /*003a*/ 	.short	(.L_77 - .L_76)
.L_76:
        /*003c*/ 	.word	0x00000000
        /*0040*/ 	.short	0x000a
        /*0042*/ 	.short	0x0050
        /*0044*/ 	.byte	0x00, 0xf0, 0x21, 0x00


	//----- nvinfo : EIATTR_KPARAM_INFO
	.align		4
.L_77:
        /*0048*/ 	.byte	0x04, 0x17
        /*004a*/ 	.short	(.L_79 - .L_78)
.L_78:
        /*004c*/ 	.word	0x00000000
        /*0050*/ 	.short	0x0009
        /*0052*/ 	.short	0x0048
        /*0054*/ 	.byte	0x00, 0xf0, 0x21, 0x00


	//----- nvinfo : EIATTR_KPARAM_INFO
	.align		4
.L_79:
        /*0058*/ 	.byte	0x04, 0x17
        /*005a*/ 	.short	(.L_81 - .L_80)
.L_80:
        /*005c*/ 	.word	0x00000000
        /*0060*/ 	.short	0x0008
        /*0062*/ 	.short	0x0040
        /*0064*/ 	.byte	0x00, 0xf0, 0x21, 0x00


	//----- nvinfo : EIATTR_KPARAM_INFO
	.align		4
.L_81:
        /*0068*/ 	.byte	0x04, 0x17
        /*006a*/ 	.short	(.L_83 - .L_82)
.L_82:
        /*006c*/ 	.word	0x00000000
        /*0070*/ 	.short	0x0007
        /*0072*/ 	.short	0x0038
        /*0074*/ 	.byte	0x00, 0xf0, 0x21, 0x00


	//----- nvinfo : EIATTR_KPARAM_INFO
	.align		4
.L_83:
        /*0078*/ 	.byte	0x04, 0x17
        /*007a*/ 	.short	(.L_85 - .L_84)
.L_84:
        /*007c*/ 	.word	0x00000000
        /*0080*/ 	.short	0x0006
        /*0082*/ 	.short	0x0030
        /*0084*/ 	.byte	0x00, 0xf5, 0x21, 0x00


	//----- nvinfo : EIATTR_KPARAM_INFO
	.align		4
.L_85:
        /*0088*/ 	.byte	0x04, 0x17
        /*008a*/ 	.short	(.L_87 - .L_86)
.L_86:
        /*008c*/ 	.word	0x00000000
        /*0090*/ 	.short	0x0005
        /*0092*/ 	.short	0x0028
        /*0094*/ 	.byte	0x00, 0xf5, 0x21, 0x00


	//----- nvinfo : EIATTR_KPARAM_INFO
	.align		4
.L_87:
        /*0098*/ 	.byte	0x04, 0x17
        /*009a*/ 	.short	(.L_89 - .L_88)
.L_88:
        /*009c*/ 	.word	0x00000000
        /*00a0*/ 	.short	0x0004
        /*00a2*/ 	.short	0x0020
        /*00a4*/ 	.byte	0x00, 0xf5, 0x21, 0x00


	//----- nvinfo : EIATTR_KPARAM_INFO
	.align		4
.L_89:
        /*00a8*/ 	.byte	0x04, 0x17
        /*00aa*/ 	.short	(.L_91 - .L_90)
.L_90:
        /*00ac*/ 	.word	0x00000000
        /*00b0*/ 	.short	0x0003
        /*00b2*/ 	.short	0x0018
        /*00b4*/ 	.byte	0x00, 0xf5, 0x21, 0x00


	//----- nvinfo : EIATTR_KPARAM_INFO
	.align		4
.L_91:
        /*00b8*/ 	.byte	0x04, 0x17
        /*00ba*/ 	.short	(.L_93 - .L_92)
.L_92:
        /*00bc*/ 	.word	0x00000000
        /*00c0*/ 	.short	0x0002
        /*00c2*/ 	.short	0x0010
        /*00c4*/ 	.byte	0x00, 0xf5, 0x21, 0x00


	//----- nvinfo : EIATTR_KPARAM_INFO
	.align		4
.L_93:
        /*00c8*/ 	.byte	0x04, 0x17
        /*00ca*/ 	.short	(.L_95 - .L_94)
.L_94:
        /*00cc*/ 	.word	0x00000000
        /*00d0*/ 	.short	0x0001
        /*00d2*/ 	.short	0x0008
        /*00d4*/ 	.byte	0x00, 0xf5, 0x21, 0x00


	//----- nvinfo : EIATTR_KPARAM_INFO
	.align		4
.L_95:
        /*00d8*/ 	.byte	0x04, 0x17
        /*00da*/ 	.short	(.L_97 - .L_96)
.L_96:
        /*00dc*/ 	.word	0x00000000
        /*00e0*/ 	.short	0x0000
        /*00e2*/ 	.short	0x0000
        /*00e4*/ 	.byte	0x00, 0xf5, 0x21, 0x00


	//----- nvinfo : EIATTR_SPARSE_MMA_MASK
	.align		4
.L_97:
        /*00e8*/ 	.byte	0x03, 0x50
        /*00ea*/ 	.short	0x0000


	//----- nvinfo : EIATTR_MAXREG_COUNT
	.align		4
        /*00ec*/ 	.byte	0x03, 0x1b
        /*00ee*/ 	.short	0x00ff


	//----- nvinfo : EIATTR_MERCURY_ISA_VERSION
	.align		4
        /*00f0*/ 	.byte	0x03, 0x5f
        /*00f2*/ 	.short	0x0101


	//----- nvinfo : EIATTR_VRC_CTA_INIT_COUNT
	.align		4
        /*00f4*/ 	.byte	0x02, 0x4a
	.zero		1
	.zero		1


	//----- nvinfo : EIATTR_EXIT_INSTR_OFFSETS
	.align		4
        /*00f8*/ 	.byte	0x04, 0x1c
        /*00fa*/ 	.short	(.L_99 - .L_98)


	//   ....[0]....
.L_98:
        /*00fc*/ 	.word	0x00000b20


	//   ....[1]....
        /*0100*/ 	.word	0x00001750


	//----- nvinfo : EIATTR_CRS_STACK_SIZE
	.align		4
.L_99:
        /*0104*/ 	.byte	0x04, 0x1e
        /*0106*/ 	.short	(.L_101 - .L_100)
.L_100:
        /*0108*/ 	.word	0x00000000


	//----- nvinfo : EIATTR_CBANK_PARAM_SIZE
	.align		4
.L_101:
        /*010c*/ 	.byte	0x03, 0x19
        /*010e*/ 	.short	0x0064


	//----- nvinfo : EIATTR_PARAM_CBANK
	.align		4
        /*0110*/ 	.byte	0x04, 0x0a
        /*0112*/ 	.short	(.L_103 - .L_102)
	.align		4
.L_102:
        /*0114*/ 	.word	index@(.nv.constant0._Z16epsilon_of_p_GPUPdS_S_S_S_S_S_ddddiii)
        /*0118*/ 	.short	0x0380
        /*011a*/ 	.short	0x0064


	//----- nvinfo : EIATTR_SW_WAR
	.align		4
.L_103:
        /*011c*/ 	.byte	0x04, 0x36
        /*011e*/ 	.short	(.L_105 - .L_104)
.L_104:
        /*0120*/ 	.word	0x00000008
.L_105:


//--------------------- .nv.callgraph             --------------------------
	.section	.nv.callgraph,"",@"SHT_CUDA_CALLGRAPH"
	.align	4
	.sectionentsize	8
	.align		4
        /*0000*/ 	.word	0x00000000
	.align		4
        /*0004*/ 	.word	0xffffffff
	.align		4
        /*0008*/ 	.word	0x00000000
	.align		4
        /*000c*/ 	.word	0xfffffffe
	.align		4
        /*0010*/ 	.word	0x00000000
	.align		4
        /*0014*/ 	.word	0xfffffffd
	.align		4
        /*0018*/ 	.word	0x00000000
	.align		4
        /*001c*/ 	.word	0xfffffffc


//--------------------- .nv.constant4             --------------------------
	.section	.nv.constant4,"a",@progbits
	.align	8
	.align		8
.nv.constant4:
        /*0000*/ 	.dword	__cudart_i2opi_d
	.align		8
        /*0008*/ 	.dword	__cudart_sin_cos_coeffs


//--------------------- .text._Z10h_of_p_GPUPdS_S_S_S_S_S_ddddiii --------------------------
	.section	.text._Z10h_of_p_GPUPdS_S_S_S_S_S_ddddiii,"ax",@progbits
	.align	128
        .global         _Z10h_of_p_GPUPdS_S_S_S_S_S_ddddiii
        .type           _Z10h_of_p_GPUPdS_S_S_S_S_S_ddddiii,@function
        .size           _Z10h_of_p_GPUPdS_S_S_S_S_S_ddddiii,(.L_x_58 - _Z10h_of_p_GPUPdS_S_S_S_S_S_ddddiii)
        .other          _Z10h_of_p_GPUPdS_S_S_S_S_S_ddddiii,@"STO_CUDA_ENTRY STV_DEFAULT"
_Z10h_of_p_GPUPdS_S_S_S_S_S_ddddiii:
.text._Z10h_of_p_GPUPdS_S_S_S_S_S_ddddiii:
[----:B------:R-:W0:Y:S01]  /*0000*/  LDC R1, c[0x0][0x37c] ;  /* 0x0000df00ff017b82 */ /* 0x000e220000000800 */
[----:B------:R-:W1:Y:S07]  /*0010*/  S2R R31, SR_TID.X ;  /* 0x00000000001f7919 */ /* 0x000e6e0000002100 */
[----:B------:R-:W2:Y:S01]  /*0020*/  LDC.64 R8, c[0x0][0x388] ;  /* 0x0000e200ff087b82 */ /* 0x000ea20000000a00 */
[----:B------:R-:W1:Y:S01]  /*0030*/  LDCU UR4, c[0x0][0x360] ;  /* 0x00006c00ff0477ac */ /* 0x000e620008000800 */
[----:B0-----:R-:W-:Y:S01]  /*0040*/  VIADD R1, R1, 0xffffffd8 ;  /* 0xffffffd801017836 */ /* 0x001fe20000000000 */
[----:B------:R-:W1:Y:S01]  /*0050*/  S2R R0, SR_CTAID.X ;  /* 0x0000000000007919 */ /* 0x000e620000002500 */
[----:B------:R-:W0:Y:S01]  /*0060*/  LDCU UR5, c[0x0][0x364] ;  /* 0x00006c80ff0577ac */ /* 0x000e220008000800 */
[----:B------:R-:W0:Y:S03]  /*0070*/  S2R R30, SR_TID.Y ;  /* 0x00000000001e7919 */ /* 0x000e260000002200 */
[----:B------:R-:W3:Y:S01]  /*0080*/  LDC.64 R10, c[0x0][0x390] ;  /* 0x0000e400ff0a7b82 */ /* 0x000ee20000000a00 */
[----:B------:R-:W4:Y:S01]  /*0090*/  LDCU.64 UR6, c[0x0][0x358] ;  /* 0x00006b00ff0677ac */ /* 0x000f220008000a00 */
[----:B------:R-:W0:Y:S06]  /*00a0*/  S2R R3, SR_CTAID.Y ;  /* 0x0000000000037919 */ /* 0x000e2c0000002600 */
[----:B------:R-:W3:Y:S01]  /*00b0*/  LDC.64 R12, c[0x0][0x3d0] ;  /* 0x0000f400ff0c7b82 */ /* 0x000ee20000000a00 */
[----:B-1----:R-:W-:-:S04]  /*00c0*/  IMAD R31, R0, UR4, R31 ;  /* 0x00000004001f7c24 */ /* 0x002fc8000f8e021f */
[----:B--2---:R-:W-:-:S04]  /*00d0*/  IMAD.WIDE R8, R31, 0x8, R8 ;  /* 0x000000081f087825 */ /* 0x004fc800078e0208 */
[----:B0-----:R-:W-:Y:S02]  /*00e0*/  IMAD R30, R3, UR5, R30 ;  /* 0x00000005031e7c24 */ /* 0x001fe4000f8e021e */
[----:B----4-:R-:W5:Y:S02]  /*00f0*/  LDG.E.64 R8, desc[UR6][R8.64] ;  /* 0x0000000608087981 */ /* 0x010f64000c1e1b00 */
[----:B---3--:R-:W-:-:S06]  /*0100*/  IMAD.WIDE.U32 R10, R30, 0x8, R10 ;  /* 0x000000081e0a7825 */ /* 0x008fcc00078e000a */
[----:B------:R-:W5:Y:S01]  /*0110*/  LDG.E.64 R10, desc[UR6][R10.64] ;  /* 0x000000060a0a7981 */ /* 0x000f62000c1e1b00 */
[----:B------:R-:W0:Y:S01]  /*0120*/  LDC R0, c[0x0][0x3d0] ;  /* 0x0000f400ff007b82 */ /* 0x000e220000000800 */
[----:B------:R-:W-:-:S07]  /*0130*/  DSETP.NEU.AND P0, PT, |R12|, +INF , PT ;  /* 0x7ff000000c00742a */ /* 0x000fce0003f0d200 */
[----:B------:R-:W1:Y:S07]  /*0140*/  LDC R2, c[0x0][0x3d4] ;  /* 0x0000f500ff027b82 */ /* 0x000e6e0000000800 */
[----:B------:R-:W-:Y:S01]  /*0150*/  @!P0 DMUL R20, RZ, R12 ;  /* 0x0000000cff148228 */ /* 0x000fe20000000000 */
[----:B------:R-:W-:Y:S01]  /*0160*/  @!P0 IMAD.MOV.U32 R3, RZ, RZ, 0x1 ;  /* 0x00000001ff038424 */ /* 0x000fe200078e00ff */
[----:B------:R-:W-:Y:S09]  /*0170*/  @!P0 BRA `(.L_x_0) ;  /* 0x0000000000548947 */ /* 0x000ff20003800000 */
[----:B------:R-:W-:Y:S01]  /*0180*/  UMOV UR4, 0x6dc9c883 ;  /* 0x6dc9c88300047882 */ /* 0x000fe20000000000 */
[----:B------:R-:W-:Y:S01]  /*0190*/  UMOV UR5, 0x3fe45f30 ;  /* 0x3fe45f3000057882 */ /* 0x000fe20000000000 */
[C---:B------:R-:W-:Y:S02]  /*01a0*/  DSETP.GE.AND P0, PT, |R12|.reuse, 2.14748364800000000000e+09, PT ;  /* 0x41e000000c00742a */ /* 0x040fe40003f06200 */
[----:B------:R-:W-:Y:S01]  /*01b0*/  DMUL R4, R12, UR4 ;  /* 0x000000040c047c28 */ /* 0x000fe20008000000 */
[----:B------:R-:W-:Y:S01]  /*01c0*/  UMOV UR4, 0x54442d18 ;  /* 0x54442d1800047882 */ /* 0x000fe20000000000 */
[----:B------:R-:W-:-:S04]  /*01d0*/  UMOV UR5, 0x3ff921fb ;  /* 0x3ff921fb00057882 */ /* 0x000fc80000000000 */
[----:B------:R-:W2:Y:S08]  /*01e0*/  F2I.F64 R3, R4 ;  /* 0x0000000400037311 */ /* 0x000eb00000301100 */
[----:B--2---:R-:W2:Y:S02]  /*01f0*/  I2F.F64 R20, R3 ;  /* 0x0000000300147312 */ /* 0x004ea40000201c00 */
[----:B--2---:R-:W-:Y:S01]  /*0200*/  DFMA R6, R20, -UR4, R12 ;  /* 0x8000000414067c2b */ /* 0x004fe2000800000c */
[----:B------:R-:W-:Y:S01]  /*0210*/  UMOV UR4, 0x33145c00 ;  /* 0x33145c0000047882 */ /* 0x000fe20000000000 */
[----:B------:R-:W-:-:S06]  /*0220*/  UMOV UR5, 0x3c91a626 ;  /* 0x3c91a62600057882 */ /* 0x000fcc0000000000 */
[----:B------:R-:W-:Y:S01]  /*0230*/  DFMA R6, R20, -UR4, R6 ;  /* 0x8000000414067c2b */ /* 0x000fe20008000006 */
[----:B------:R-:W-:Y:S01]  /*0240*/  UMOV UR4, 0x252049c0 ;  /* 0x252049c000047882 */ /* 0x000fe20000000000 */
[----:B------:R-:W-:-:S06]  /*0250*/  UMOV UR5, 0x397b839a ;  /* 0x397b839a00057882 */ /* 0x000fcc0000000000 */
[----:B------:R-:W-:Y:S01]  /*0260*/  DFMA R20, R20, -UR4, R6 ;  /* 0x8000000414147c2b */ /* 0x000fe20008000006 */
[----:B------:R-:W-:Y:S10]  /*0270*/  @!P0 BRA `(.L_x_1) ;  /* 0x0000000000108947 */ /* 0x000ff40003800000 */
[----:B------:R-:W-:-:S07]  /*0280*/  MOV R24, 0x2a0 ;  /* 0x000002a000187802 */ /* 0x000fce0000000f00 */
[----:B01---5:R-:W-:Y:S05]  /*0290*/  CALL.REL.NOINC `($_Z10h_of_p_GPUPdS_S_S_S_S_S_ddddiii$__internal_trig_reduction_slowpathd) ;  /* 0x0000002400947944 */ /* 0x023fea0003c00000 */
[----:B------:R-:W-:Y:S02]  /*02a0*/  IMAD.MOV.U32 R20, RZ, RZ, R12 ;  /* 0x000000ffff147224 */ /* 0x000fe400078e000c */
[----:B------:R-:W-:-:S07]  /*02b0*/  IMAD.MOV.U32 R21, RZ, RZ, R13 ;  /* 0x000000ffff157224 */ /* 0x000fce00078e000d */
.L_x_1:
[----:B------:R-:W-:-:S07]  /*02c0*/  VIADD R3, R3, 0x1 ;  /* 0x0000000103037836 */ /* 0x000fce0000000000 */
.L_x_0:
[----:B------:R-:W2:Y:S01]  /*02d0*/  LDCU.64 UR4, c[0x4][0x8] ;  /* 0x01000100ff0477ac */ /* 0x000ea20008000a00 */
[----:B------:R-:W-:-:S05]  /*02e0*/  IMAD.SHL.U32 R4, R3, 0x40, RZ ;  /* 0x0000004003047824 */ /* 0x000fca00078e00ff */
[----:B------:R-:W-:-:S04]  /*02f0*/  LOP3.LUT R4, R4, 0x40, RZ, 0xc0, !PT ;  /* 0x0000004004047812 */ /* 0x000fc800078ec0ff */
[----:B--2---:R-:W-:-:S05]  /*0300*/  IADD3 R24, P0, PT, R4, UR4, RZ ;  /* 0x0000000404187c10 */ /* 0x004fca000ff1e0ff */
[----:B------:R-:W-:-:S05]  /*0310*/  IMAD.X R25, RZ, RZ, UR5, P0 ;  /* 0x00000005ff197e24 */ /* 0x000fca00080e06ff */
[----:B------:R-:W2:Y:S04]  /*0320*/  LDG.E.128.CONSTANT R4, desc[UR6][R24.64] ;  /* 0x0000000618047981 */ /* 0x000ea8000c1e9d00 */
[----:B------:R-:W3:Y:S04]  /*0330*/  LDG.E.128.CONSTANT R12, desc[UR6][R24.64+0x10] ;  /* 0x00001006180c7981 */ /* 0x000ee8000c1e9d00 */
[----:B------:R-:W4:Y:S01]  /*0340*/  LDG.E.128.CONSTANT R16, desc[UR6][R24.64+0x20] ;  /* 0x0000200618107981 */ /* 0x000f22000c1e9d00 */
[----:B------:R-:W-:Y:S01]  /*0350*/  LOP3.LUT R22, R3, 0x1, RZ, 0xc0, !PT ;  /* 0x0000000103167812 */ /* 0x000fe200078ec0ff */
[----:B------:R-:W-:Y:S01]  /*0360*/  IMAD.MOV.U32 R26, RZ, RZ, 0x20fd8164 ;  /* 0x20fd8164ff1a7424 */ /* 0x000fe200078e00ff */
[----:B------:R-:W-:Y:S01]  /*0370*/  MOV R34, 0x4f0 ;  /* 0x000004f000227802 */ /* 0x000fe20000000f00 */
[----:B------:R-:W-:Y:S01]  /*0380*/  IMAD.MOV.U32 R27, RZ, RZ, 0x3da8ff83 ;  /* 0x3da8ff83ff1b7424 */ /* 0x000fe200078e00ff */
[----:B------:R-:W-:Y:S01]  /*0390*/  ISETP.NE.U32.AND P0, PT, R22, 0x1, PT ;  /* 0x000000011600780c */ /* 0x000fe20003f05070 */
[----:B------:R-:W-:-:S03]  /*03a0*/  DMUL R22, R20, R20 ;  /* 0x0000001414167228 */ /* 0x000fc60000000000 */
[----:B------:R-:W-:Y:S02]  /*03b0*/  FSEL R26, R26, -8.06006814911005101289e+34, !P0 ;  /* 0xf9785eba1a1a7808 */ /* 0x000fe40004000000 */
[----:B------:R-:W-:-:S06]  /*03c0*/  FSEL R27, -R27, 0.11223486810922622681, !P0 ;  /* 0x3de5db651b1b7808 */ /* 0x000fcc0004000100 */
[----:B--2---:R-:W-:-:S08]  /*03d0*/  DFMA R4, R22, R26, R4 ;  /* 0x0000001a1604722b */ /* 0x004fd00000000004 */
[----:B------:R-:W-:-:S08]  /*03e0*/  DFMA R4, R22, R4, R6 ;  /* 0x000000041604722b */ /* 0x000fd00000000006 */
[----:B---3--:R-:W-:-:S08]  /*03f0*/  DFMA R4, R22, R4, R12 ;  /* 0x000000041604722b */ /* 0x008fd0000000000c */
[----:B------:R-:W-:-:S08]  /*0400*/  DFMA R4, R22, R4, R14 ;  /* 0x000000041604722b */ /* 0x000fd0000000000e */
[----:B----4-:R-:W-:-:S08]  /*0410*/  DFMA R4, R22, R4, R16 ;  /* 0x000000041604722b */ /* 0x010fd00000000010 */
[----:B------:R-:W-:-:S08]  /*0420*/  DFMA R4, R22, R4, R18 ;  /* 0x000000041604722b */ /* 0x000fd00000000012 */
[----:B------:R-:W-:Y:S02]  /*0430*/  DFMA R20, R4, R20, R20 ;  /* 0x000000140414722b */ /* 0x000fe40000000014 */
[----:B------:R-:W-:-:S10]  /*0440*/  DFMA R4, R22, R4, 1 ;  /* 0x3ff000001604742b */ /* 0x000fd40000000004 */
[----:B------:R-:W-:Y:S02]  /*0450*/  FSEL R6, R4, R20, !P0 ;  /* 0x0000001404067208 */ /* 0x000fe40004000000 */
[----:B------:R-:W-:Y:S02]  /*0460*/  FSEL R7, R5, R21, !P0 ;  /* 0x0000001505077208 */ /* 0x000fe40004000000 */
[----:B------:R-:W-:-:S04]  /*0470*/  LOP3.LUT P0, RZ, R3, 0x2, RZ, 0xc0, !PT ;  /* 0x0000000203ff7812 */ /* 0x000fc8000780c0ff */
[----:B------:R-:W-:-:S10]  /*0480*/  DADD R4, RZ, -R6 ;  /* 0x00000000ff047229 */ /* 0x000fd40000000806 */
[----:B------:R-:W-:Y:S02]  /*0490*/  FSEL R14, R6, R4, !P0 ;  /* 0x00000004060e7208 */ /* 0x000fe40004000000 */
[----:B------:R-:W-:-:S06]  /*04a0*/  FSEL R15, R7, R5, !P0 ;  /* 0x00000005070f7208 */ /* 0x000fcc0004000000 */
[----:B------:R-:W-:-:S10]  /*04b0*/  DADD R4, -RZ, |R14| ;  /* 0x00000000ff047229 */ /* 0x000fd4000000050e */
[----:B------:R-:W-:Y:S02]  /*04c0*/  IMAD.MOV.U32 R28, RZ, RZ, R4 ;  /* 0x000000ffff1c7224 */ /* 0x000fe400078e0004 */
[----:B------:R-:W-:-:S07]  /*04d0*/  IMAD.MOV.U32 R3, RZ, RZ, R5 ;  /* 0x000000ffff037224 */ /* 0x000fce00078e0005 */
[----:B01---5:R-:W-:Y:S05]  /*04e0*/  CALL.REL.NOINC `($_Z10h_of_p_GPUPdS_S_S_S_S_S_ddddiii$__internal_accurate_pow) ;  /* 0x0000001800587944 */ /* 0x023fea0003c00000 */
[----:B------:R-:W0:Y:S01]  /*04f0*/  LDC.64 R6, c[0x0][0x3d0] ;  /* 0x0000f400ff067b82 */ /* 0x000e220000000a00 */
[C---:B------:R-:W-:Y:S02]  /*0500*/  DADD R12, R14.reuse, 2 ;  /* 0x400000000e0c7429 */ /* 0x040fe40000000000 */
[C---:B------:R-:W-:Y:S02]  /*0510*/  DSETP.NEU.AND P2, PT, R14.reuse, RZ, PT ;  /* 0x000000ff0e00722a */ /* 0x040fe40003f4d000 */
[----:B------:R-:W-:-:S06]  /*0520*/  DSETP.NEU.AND P1, PT, R14, 1, PT ;  /* 0x3ff000000e00742a */ /* 0x000fcc0003f2d000 */
[----:B------:R-:W-:-:S04]  /*0530*/  LOP3.LUT R12, R13, 0x7ff00000, RZ, 0xc0, !PT ;  /* 0x7ff000000d0c7812 */ /* 0x000fc800078ec0ff */
[----:B------:R-:W-:Y:S02]  /*0540*/  ISETP.NE.AND P3, PT, R12, 0x7ff00000, PT ;  /* 0x7ff000000c00780c */ /* 0x000fe40003f65270 */
[----:B------:R-:W-:Y:S01]  /*0550*/  @!P2 CS2R R4, SRZ ;  /* 0x000000000004a805 */ /* 0x000fe2000001ff00 */
[----:B0-----:R-:W-:-:S14]  /*0560*/  DSETP.NEU.AND P0, PT, |R6|, +INF , PT ;  /* 0x7ff000000600742a */ /* 0x001fdc0003f0d200 */
[----:B------:R-:W-:Y:S01]  /*0570*/  @!P0 DMUL R12, RZ, R6 ;  /* 0x00000006ff0c8228 */ /* 0x000fe20000000000 */
[----:B------:R-:W-:Y:S10]  /*0580*/  @P3 BRA `(.L_x_2) ;  /* 0x0000000000183947 */ /* 0x000ff40003800000 */
[----:B------:R-:W-:-:S14]  /*0590*/  DSETP.NAN.AND P2, PT, R14, R14, PT ;  /* 0x0000000e0e00722a */ /* 0x000fdc0003f48000 */
[----:B------:R-:W-:Y:S01]  /*05a0*/  @P2 DADD R4, R14, 2 ;  /* 0x400000000e042429 */ /* 0x000fe20000000000 */
[----:B------:R-:W-:Y:S10]  /*05b0*/  @P2 BRA `(.L_x_2) ;  /* 0x00000000000c2947 */ /* 0x000ff40003800000 */
[----:B------:R-:W-:-:S14]  /*05c0*/  DSETP.NEU.AND P2, PT, |R14|, +INF , PT ;  /* 0x7ff000000e00742a */ /* 0x000fdc0003f4d200 */
[----:B------:R-:W-:Y:S02]  /*05d0*/  @!P2 IMAD.MOV.U32 R4, RZ, RZ, 0x0 ;  /* 0x00000000ff04a424 */ /* 0x000fe400078e00ff */
[----:B------:R-:W-:-:S07]  /*05e0*/  @!P2 IMAD.MOV.U32 R5, RZ, RZ, 0x7ff00000 ;  /* 0x7ff00000ff05a424 */ /* 0x000fce00078e00ff */
.L_x_2:
[----:B------:R-:W-:Y:S01]  /*05f0*/  FSEL R14, R4, RZ, P1 ;  /* 0x000000ff040e7208 */ /* 0x000fe20000800000 */
[----:B------:R-:W-:Y:S01]  /*0600*/  @!P0 IMAD.MOV.U32 R3, RZ, RZ, RZ ;  /* 0x000000ffff038224 */ /* 0x000fe200078e00ff */
[----:B------:R-:W-:Y:S01]  /*0610*/  FSEL R15, R5, 1.875, P1 ;  /* 0x3ff00000050f7808 */ /* 0x000fe20000800000 */
[----:B------:R-:W-:Y:S06]  /*0620*/  @!P0 BRA `(.L_x_3) ;  /* 0x0000000000488947 */ /* 0x000fec0003800000 */
[----:B------:R-:W-:Y:S01]  /*0630*/  UMOV UR4, 0x6dc9c883 ;  /* 0x6dc9c88300047882 */ /* 0x000fe20000000000 */
[----:B------:R-:W-:Y:S01]  /*0640*/  UMOV UR5, 0x3fe45f30 ;  /* 0x3fe45f3000057882 */ /* 0x000fe20000000000 */
[C---:B------:R-:W-:Y:S02]  /*0650*/  DSETP.GE.AND P0, PT, |R6|.reuse, 2.14748364800000000000e+09, PT ;  /* 0x41e000000600742a */ /* 0x040fe40003f06200 */
[----:B------:R-:W-:Y:S01]  /*0660*/  DMUL R4, R6, UR4 ;  /* 0x0000000406047c28 */ /* 0x000fe20008000000 */
[----:B------:R-:W-:Y:S01]  /*0670*/  UMOV UR4, 0x54442d18 ;  /* 0x54442d1800047882 */ /* 0x000fe20000000000 */
[----:B------:R-:W-:-:S04]  /*0680*/  UMOV UR5, 0x3ff921fb ;  /* 0x3ff921fb00057882 */ /* 0x000fc80000000000 */
[----:B------:R-:W0:Y:S08]  /*0690*/  F2I.F64 R3, R4 ;  /* 0x0000000400037311 */ /* 0x000e300000301100 */
[----:B0-----:R-:W0:Y:S02]  /*06a0*/  I2F.F64 R12, R3 ;  /* 0x00000003000c7312 */ /* 0x001e240000201c00 */
[----:B0-----:R-:W-:Y:S01]  /*06b0*/  DFMA R16, R12, -UR4, R6 ;  /* 0x800000040c107c2b */ /* 0x001fe20008000006 */
        /* <DEDUP_REMOVED lines=8> */
[----:B------:R-:W-:Y:S05]  /*0740*/  CALL.REL.NOINC `($_Z10h_of_p_GPUPdS_S_S_S_S_S_ddddiii$__internal_trig_reduction_slowpathd) ;  /* 0x0000002000687944 */ /* 0x000fea0003c00000 */
.L_x_3:
[----:B------:R-:W0:Y:S01]  /*0750*/  LDCU.64 UR4, c[0x4][0x8] ;  /* 0x01000100ff0477ac */ /* 0x000e220008000a00 */
[----:B------:R-:W-:-:S05]  /*0760*/  IMAD.SHL.U32 R0, R3, 0x40, RZ ;  /* 0x0000004003007824 */ /* 0x000fca00078e00ff */
[----:B------:R-:W-:-:S04]  /*0770*/  LOP3.LUT R0, R0, 0x40, RZ, 0xc0, !PT ;  /* 0x0000004000007812 */ /* 0x000fc800078ec0ff */
[----:B0-----:R-:W-:-:S05]  /*0780*/  IADD3 R26, P0, PT, R0, UR4, RZ ;  /* 0x00000004001a7c10 */ /* 0x001fca000ff1e0ff */
[----:B------:R-:W-:-:S05]  /*0790*/  IMAD.X R27, RZ, RZ, UR5, P0 ;  /* 0x00000005ff1b7e24 */ /* 0x000fca00080e06ff */
[----:B------:R-:W2:Y:S04]  /*07a0*/  LDG.E.128.CONSTANT R4, desc[UR6][R26.64] ;  /* 0x000000061a047981 */ /* 0x000ea8000c1e9d00 */
[----:B------:R-:W3:Y:S04]  /*07b0*/  LDG.E.128.CONSTANT R16, desc[UR6][R26.64+0x10] ;  /* 0x000010061a107981 */ /* 0x000ee8000c1e9d00 */
[----:B------:R-:W4:Y:S01]  /*07c0*/  LDG.E.128.CONSTANT R20, desc[UR6][R26.64+0x20] ;  /* 0x000020061a147981 */ /* 0x000f22000c1e9d00 */
[----:B------:R-:W-:Y:S01]  /*07d0*/  LOP3.LUT R0, R3, 0x1, RZ, 0xc0, !PT ;  /* 0x0000000103007812 */ /* 0x000fe200078ec0ff */
[----:B------:R-:W-:Y:S01]  /*07e0*/  IMAD.MOV.U32 R28, RZ, RZ, 0x20fd8164 ;  /* 0x20fd8164ff1c7424 */ /* 0x000fe200078e00ff */
[----:B------:R-:W-:Y:S01]  /*07f0*/  DMUL R24, R12, R12 ;  /* 0x0000000c0c187228 */ /* 0x000fe20000000000 */
[----:B------:R-:W-:-:S02]  /*0800*/  MOV R34, 0x960 ;  /* 0x0000096000227802 */ /* 0x000fc40000000f00 */
[----:B------:R-:W-:Y:S01]  /*0810*/  ISETP.NE.U32.AND P0, PT, R0, 0x1, PT ;  /* 0x000000010000780c */ /* 0x000fe20003f05070 */
[----:B------:R-:W-:-:S03]  /*0820*/  IMAD.MOV.U32 R0, RZ, RZ, 0x3da8ff83 ;  /* 0x3da8ff83ff007424 */ /* 0x000fc600078e00ff */
        /* <DEDUP_REMOVED lines=17> */
[----:B------:R-:W-:-:S07]  /*0940*/  IMAD.MOV.U32 R28, RZ, RZ, R2 ;  /* 0x000000ffff1c7224 */ /* 0x000fce00078e0002 */
[----:B------:R-:W-:Y:S05]  /*0950*/  CALL.REL.NOINC `($_Z10h_of_p_GPUPdS_S_S_S_S_S_ddddiii$__internal_accurate_pow) ;  /* 0x00000014003c7944 */ /* 0x000fea0003c00000 */
[----:B------:R-:W0:Y:S08]  /*0960*/  LDC.64 R20, c[0x0][0x388] ;  /* 0x0000e200ff147b82 */ /* 0x000e300000000a00 */
[----:B------:R-:W1:Y:S01]  /*0970*/  LDC.64 R22, c[0x0][0x390] ;  /* 0x0000e400ff167b82 */ /* 0x000e620000000a00 */
[----:B0-----:R0:W5:Y:S04]  /*0980*/  LDG.E.64 R6, desc[UR6][R20.64+0x8] ;  /* 0x0000080614067981 */ /* 0x001168000c1e1b00 */
[----:B------:R0:W5:Y:S04]  /*0990*/  LDG.E.64 R12, desc[UR6][R20.64] ;  /* 0x00000006140c7981 */ /* 0x000168000c1e1b00 */
[----:B-1----:R0:W5:Y:S04]  /*09a0*/  LDG.E.64 R16, desc[UR6][R22.64+0x8] ;  /* 0x0000080616107981 */ /* 0x002168000c1e1b00 */
[----:B------:R0:W5:Y:S01]  /*09b0*/  LDG.E.64 R18, desc[UR6][R22.64] ;  /* 0x0000000616127981 */ /* 0x000162000c1e1b00 */
[----:B------:R-:W-:-:S02]  /*09c0*/  DADD R2, R36, 2 ;  /* 0x4000000024027429 */ /* 0x000fc40000000000 */
[----:B------:R-:W-:-:S08]  /*09d0*/  DSETP.NEU.AND P0, PT, R36, RZ, PT ;  /* 0x000000ff2400722a */ /* 0x000fd00003f0d000 */
[----:B------:R-:W-:-:S04]  /*09e0*/  LOP3.LUT R2, R3, 0x7ff00000, RZ, 0xc0, !PT ;  /* 0x7ff0000003027812 */ /* 0x000fc800078ec0ff */
[----:B------:R-:W-:Y:S02]  /*09f0*/  ISETP.NE.AND P1, PT, R2, 0x7ff00000, PT ;  /* 0x7ff000000200780c */ /* 0x000fe40003f25270 */
[----:B------:R-:W-:-:S11]  /*0a00*/  @!P0 CS2R R4, SRZ ;  /* 0x0000000000048805 */ /* 0x000fd6000001ff00 */
[----:B0-----:R-:W-:Y:S05]  /*0a10*/  @P1 BRA `(.L_x_4) ;  /* 0x0000000000181947 */ /* 0x001fea0003800000 */
[----:B------:R-:W-:-:S14]  /*0a20*/  DSETP.NAN.AND P0, PT, R36, R36, PT ;  /* 0x000000242400722a */ /* 0x000fdc0003f08000 */
[----:B------:R-:W-:Y:S01]  /*0a30*/  @P0 DADD R4, R36, 2 ;  /* 0x4000000024040429 */ /* 0x000fe20000000000 */
[----:B------:R-:W-:Y:S10]  /*0a40*/  @P0 BRA `(.L_x_4) ;  /* 0x00000000000c0947 */ /* 0x000ff40003800000 */
[----:B------:R-:W-:-:S14]  /*0a50*/  DSETP.NEU.AND P0, PT, |R36|, +INF , PT ;  /* 0x7ff000002400742a */ /* 0x000fdc0003f0d200 */
[----:B------:R-:W-:Y:S02]  /*0a60*/  @!P0 IMAD.MOV.U32 R4, RZ, RZ, 0x0 ;  /* 0x00000000ff048424 */ /* 0x000fe400078e00ff */
[----:B------:R-:W-:-:S07]  /*0a70*/  @!P0 IMAD.MOV.U32 R5, RZ, RZ, 0x7ff00000 ;  /* 0x7ff00000ff058424 */ /* 0x000fce00078e00ff */
.L_x_4:
[----:B------:R-:W0:Y:S01]  /*0a80*/  LDCU.64 UR4, c[0x0][0x3d8] ;  /* 0x00007b00ff0477ac */ /* 0x000e220008000a00 */
[----:B------:R-:W-:Y:S02]  /*0a90*/  DMUL R4, RZ, R4 ;  /* 0x00000004ff047228 */ /* 0x000fe40000000000 */
[----:B------:R-:W-:Y:S02]  /*0aa0*/  DSETP.NEU.AND P1, PT, R36, 1, PT ;  /* 0x3ff000002400742a */ /* 0x000fe40003f2d000 */
[----:B-----5:R-:W-:Y:S02]  /*0ab0*/  DADD R12, R6, -R12 ;  /* 0x00000000060c7229 */ /* 0x020fe4000000080c */
[----:B------:R-:W-:-:S04]  /*0ac0*/  DADD R16, R16, -R18 ;  /* 0x0000000010107229 */ /* 0x000fc80000000812 */
[----:B------:R-:W-:Y:S02]  /*0ad0*/  FSEL R2, R4, RZ, P1 ;  /* 0x000000ff04027208 */ /* 0x000fe40000800000 */
[----:B------:R-:W-:Y:S02]  /*0ae0*/  FSEL R3, R5, RZ, P1 ;  /* 0x000000ff05037208 */ /* 0x000fe40000800000 */
[----:B------:R-:W-:Y:S01]  /*0af0*/  DMUL R12, R12, R16 ;  /* 0x000000100c0c7228 */ /* 0x000fe20000000000 */
[----:B0-----:R-:W-:-:S03]  /*0b00*/  ISETP.GE.AND P0, PT, R30, UR5, PT ;  /* 0x000000051e007c0c */ /* 0x001fc6000bf06270 */
[----:B------:R-:W-:Y:S01]  /*0b10*/  DADD R14, R14, -R2 ;  /* 0x000000000e0e7229 */ /* 0x000fe20000000802 */
[----:B------:R-:W-:-:S13]  /*0b20*/  ISETP.GE.OR P0, PT, R31, UR4, P0 ;  /* 0x000000041f007c0c */ /* 0x000fda0008706670 */
[----:B------:R-:W-:Y:S05]  /*0b30*/  @P0 EXIT ;  /* 0x000000000000094d */ /* 0x000fea0003800000 */
[----:B------:R-:W-:Y:S01]  /*0b40*/  UISETP.GE.AND UP0, UPT, UR4, 0x1, UPT ;  /* 0x000000010400788c */ /* 0x000fe2000bf06270 */
[----:B------:R-:W-:-:S08]  /*0b50*/  CS2R R16, SRZ ;  /* 0x0000000000107805 */ /* 0x000fd0000001ff00 */
[----:B------:R-:W-:Y:S05]  /*0b60*/  BRA.U !UP0, `(.L_x_5) ;  /* 0x0000000908787547 */ /* 0x000fea000b800000 */
[----:B------:R-:W0:Y:S01]  /*0b70*/  LDC.64 R4, c[0x0][0x3c0] ;  /* 0x0000f000ff047b82 */ /* 0x000e220000000a00 */
[----:B------:R-:W-:Y:S02]  /*0b80*/  IMAD.MOV.U32 R6, RZ, RZ, 0x0 ;  /* 0x00000000ff067424 */ /* 0x000fe400078e00ff */
[----:B------:R-:W-:Y:S01]  /*0b90*/  IMAD.MOV.U32 R7, RZ, RZ, 0x3fd80000 ;  /* 0x3fd80000ff077424 */ /* 0x000fe200078e00ff */
[----:B0-----:R-:W-:-:S06]  /*0ba0*/  DMUL R4, R4, R4 ;  /* 0x0000000404047228 */ /* 0x001fcc0000000000 */
[----:B------:R-:W0:Y:S04]  /*0bb0*/  MUFU.RSQ64H R27, R5 ;  /* 0x00000005001b7308 */ /* 0x000e280000001c00 */
[----:B------:R-:W-:-:S05]  /*0bc0*/  VIADD R26, R5, 0xfcb00000 ;  /* 0xfcb00000051a7836 */ /* 0x000fca0000000000 */
[----:B------:R-:W-:Y:S01]  /*0bd0*/  ISETP.GE.U32.AND P0, PT, R26, 0x7ca00000, PT ;  /* 0x7ca000001a00780c */ /* 0x000fe20003f06070 */
[----:B0-----:R-:W-:-:S08]  /*0be0*/  DMUL R2, R26, R26 ;  /* 0x0000001a1a027228 */ /* 0x001fd00000000000 */
[----:B------:R-:W-:-:S08]  /*0bf0*/  DFMA R2, R4, -R2, 1 ;  /* 0x3ff000000402742b */ /* 0x000fd00000000802 */
[----:B------:R-:W-:Y:S02]  /*0c00*/  DFMA R6, R2, R6, 0.5 ;  /* 0x3fe000000206742b */ /* 0x000fe40000000006 */
[----:B------:R-:W-:-:S08]  /*0c10*/  DMUL R2, R26, R2 ;  /* 0x000000021a027228 */ /* 0x000fd00000000000 */
[----:B------:R-:W-:-:S08]  /*0c20*/  DFMA R2, R6, R2, R26 ;  /* 0x000000020602722b */ /* 0x000fd0000000001a */
[----:B------:R-:W-:Y:S02]  /*0c30*/  DMUL R16, R4, R2 ;  /* 0x0000000204107228 */ /* 0x000fe40000000000 */
[----:B------:R-:W-:Y:S02]  /*0c40*/  VIADD R7, R3, 0xfff00000 ;  /* 0xfff0000003077836 */ /* 0x000fe40000000000 */
[----:B------:R-:W-:-:S04]  /*0c50*/  IMAD.MOV.U32 R6, RZ, RZ, R2 ;  /* 0x000000ffff067224 */ /* 0x000fc800078e0002 */
[----:B------:R-:W-:-:S08]  /*0c60*/  DFMA R18, R16, -R16, R4 ;  /* 0x800000101012722b */ /* 0x000fd00000000004 */
[----:B------:R-:W-:Y:S01]  /*0c70*/  DFMA R20, R18, R6, R16 ;  /* 0x000000061214722b */ /* 0x000fe20000000010 */
[----:B------:R-:W-:Y:S10]  /*0c80*/  @!P0 BRA `(.L_x_6) ;  /* 0x0000000000248947 */ /* 0x000ff40003800000 */
[----:B------:R-:W-:Y:S01]  /*0c90*/  IMAD.MOV.U32 R6, RZ, RZ, R2 ;  /* 0x000000ffff067224 */ /* 0x000fe200078e0002 */
[----:B------:R-:W-:Y:S01]  /*0ca0*/  MOV R36, 0xd00 ;  /* 0x00000d0000247802 */ /* 0x000fe20000000f00 */
[----:B------:R-:W-:Y:S02]  /*0cb0*/  IMAD.MOV.U32 R2, RZ, RZ, R18 ;  /* 0x000000ffff027224 */ /* 0x000fe400078e0012 */
[----:B------:R-:W-:Y:S02]  /*0cc0*/  IMAD.MOV.U32 R3, RZ, RZ, R19 ;  /* 0x000000ffff037224 */ /* 0x000fe400078e0013 */
[----:B------:R-:W-:Y:S02]  /*0cd0*/  IMAD.MOV.U32 R0, RZ, RZ, R16 ;  /* 0x000000ffff007224 */ /* 0x000fe400078e0010 */
[----:B------:R-:W-:-:S07]  /*0ce0*/  IMAD.MOV.U32 R27, RZ, RZ, R17 ;  /* 0x000000ffff1b7224 */ /* 0x000fce00078e0011 */
[----:B------:R-:W-:Y:S05]  /*0cf0*/  CALL.REL.NOINC `($__internal_1_$__cuda_sm20_dsqrt_rn_f64_mediumpath_v1) ;  /* 0x0000000c00b47944 */ /* 0x000fea0003c00000 */
[----:B------:R-:W-:Y:S02]  /*0d00*/  IMAD.MOV.U32 R20, RZ, RZ, R2 ;  /* 0x000000ffff147224 */ /* 0x000fe400078e0002 */
[----:B------:R-:W-:-:S07]  /*0d10*/  IMAD.MOV.U32 R21, RZ, RZ, R3 ;  /* 0x000000ffff157224 */ /* 0x000fce00078e0003 */
.L_x_6:
[----:B------:R-:W0:Y:S01]  /*0d20*/  LDCU.64 UR8, c[0x0][0x3c8] ;  /* 0x00007900ff0877ac */ /* 0x000e220008000a00 */
[----:B------:R-:W-:Y:S01]  /*0d30*/  IMAD.MOV.U32 R32, RZ, RZ, RZ ;  /* 0x000000ffff207224 */ /* 0x000fe200078e00ff */
[----:B------:R-:W-:Y:S01]  /*0d40*/  CS2R R16, SRZ ;  /* 0x0000000000107805 */ /* 0x000fe2000001ff00 */
[----:B------:R-:W1:Y:S01]  /*0d50*/  LDCU UR5, c[0x0][0x3dc] ;  /* 0x00007b80ff0577ac */ /* 0x000e620008000800 */
[----:B0-----:R-:W-:Y:S01]  /*0d60*/  DMUL R18, R20, UR8 ;  /* 0x0000000814127c28 */ /* 0x001fe20008000000 */
[----:B-1----:R-:W-:-:S07]  /*0d70*/  UIADD3 UR5, UPT, UPT, -UR5, URZ, URZ ;  /* 0x000000ff05057290 */ /* 0x002fce000fffe1ff */
[----:B------:R-:W-:-:S11]  /*0d80*/  DMUL R18, R14, R18 ;  /* 0x000000120e127228 */ /* 0x000fd60000000000 */
.L_x_12:
[----:B------:R-:W0:Y:S01]  /*0d90*/  LDC.64 R2, c[0x0][0x398] ;  /* 0x0000e600ff027b82 */ /* 0x000e220000000a00 */
[----:B------:R-:W1:Y:S01]  /*0da0*/  LDCU.64 UR12, c[0x0][0x3c0] ;  /* 0x00007800ff0c77ac */ /* 0x000e620008000a00 */
[----:B------:R-:W2:Y:S01]  /*0db0*/  LDCU.64 UR14, c[0x0][0x3d8] ;  /* 0x00007b00ff0e77ac */ /* 0x000ea20008000a00 */
[----:B------:R-:W3:Y:S01]  /*0dc0*/  LDCU.64 UR16, c[0x0][0x3c8] ;  /* 0x00007900ff1077ac */ /* 0x000ee20008000a00 */
[----:B------:R-:W4:Y:S01]  /*0dd0*/  LDCU.64 UR10, c[0x0][0x3b8] ;  /* 0x00007700ff0a77ac */ /* 0x000f220008000a00 */
[----:B------:R-:W0:Y:S02]  /*0de0*/  LDCU.64 UR8, c[0x0][0x3a0] ;  /* 0x00007400ff0877ac */ /* 0x000e240008000a00 */
[----:B0-----:R-:W-:-:S06]  /*0df0*/  IMAD.WIDE.U32 R2, R32, 0x8, R2 ;  /* 0x0000000820027825 */ /* 0x001fcc00078e0002 */
[----:B------:R-:W5:Y:S01]  /*0e00*/  LDG.E.64 R2, desc[UR6][R2.64] ;  /* 0x0000000602027981 */ /* 0x000f62000c1e1b00 */
[C---:B--2---:R-:W-:Y:S01]  /*0e10*/  IMAD R34, R32.reuse, UR15, RZ ;  /* 0x0000000f20227c24 */ /* 0x044fe2000f8e02ff */
[----:B------:R-:W-:Y:S01]  /*0e20*/  UMOV UR4, UR5 ;  /* 0x0000000500047c82 */ /* 0x000fe20008000000 */
[----:B------:R-:W-:Y:S02]  /*0e30*/  VIADD R32, R32, 0x1 ;  /* 0x0000000120207836 */ /* 0x000fe40000000000 */
[C---:B------:R-:W-:Y:S02]  /*0e40*/  IMAD R33, R34.reuse, 0x9, RZ ;  /* 0x0000000922217824 */ /* 0x040fe400078e02ff */
[----:B------:R-:W-:Y:S01]  /*0e50*/  IMAD R34, R34, 0x3, RZ ;  /* 0x0000000322227824 */ /* 0x000fe200078e02ff */
[----:B------:R-:W-:Y:S01]  /*0e60*/  ISETP.NE.AND P0, PT, R32, UR14, PT ;  /* 0x0000000e20007c0c */ /* 0x000fe2000bf05270 */
[----:B-----5:R-:W-:-:S08]  /*0e70*/  DADD R20, R8, -R2 ;  /* 0x0000000008147229 */ /* 0x020fd00000000802 */
[C---:B-1----:R-:W-:Y:S02]  /*0e80*/  DADD R22, R20.reuse, UR12 ;  /* 0x0000000c14167e29 */ /* 0x042fe40008000000 */
[----:B------:R-:W-:-:S06]  /*0e90*/  DMUL R20, R20, R20 ;  /* 0x0000001414147228 */ /* 0x000fcc0000000000 */
[----:B---34-:R-:W-:-:S11]  /*0ea0*/  DMUL R22, R22, R22 ;  /* 0x0000001616167228 */ /* 0x018fd60000000000 */
.L_x_11:
[----:B------:R-:W-:Y:S02]  /*0eb0*/  IMAD.U32 R6, RZ, RZ, UR8 ;  /* 0x00000008ff067e24 */ /* 0x000fe4000f8e00ff */
[----:B------:R-:W-:-:S05]  /*0ec0*/  IMAD.U32 R7, RZ, RZ, UR9 ;  /* 0x00000009ff077e24 */ /* 0x000fca000f8e00ff */
[----:B------:R-:W2:Y:S01]  /*0ed0*/  LDG.E.64 R24, desc[UR6][R6.64] ;  /* 0x0000000606187981 */ /* 0x000ea2000c1e1b00 */
[----:B------:R-:W-:Y:S01]  /*0ee0*/  IMAD.MOV.U32 R38, RZ, RZ, 0x0 ;  /* 0x00000000ff267424 */ /* 0x000fe200078e00ff */
[----:B------:R-:W-:Y:S01]  /*0ef0*/  UIADD3 UR4, UPT, UPT, UR4, 0x1, URZ ;  /* 0x0000000104047890 */ /* 0x000fe2000fffe0ff */
[----:B------:R-:W-:Y:S01]  /*0f00*/  IMAD.MOV.U32 R39, RZ, RZ, 0x3fd80000 ;  /* 0x3fd80000ff277424 */ /* 0x000fe200078e00ff */
[----:B------:R-:W-:Y:S02]  /*0f10*/  BSSY.RECONVERGENT B0, `(.L_x_7) ;  /* 0x0000019000007945 */ /* 0x000fe40003800200 */
[----:B------:R-:W-:Y:S01]  /*0f20*/  UISETP.NE.AND UP1, UPT, UR4, URZ, UPT ;  /* 0x000000ff0400728c */ /* 0x000fe2000bf25270 */
[----:B--2---:R-:W-:-:S08]  /*0f30*/  DADD R24, R10, -R24 ;  /* 0x000000000a187229 */ /* 0x004fd00000000818 */
[----:B------:R-:W-:-:S06]  /*0f40*/  DFMA R4, R24, R24, R22 ;  /* 0x000000181804722b */ /* 0x000fcc0000000016 */
        /* <DEDUP_REMOVED lines=17> */
[----:B------:R-:W-:-:S07]  /*1060*/  IMAD.MOV.U32 R27, RZ, RZ, R29 ;  /* 0x000000ffff1b7224 */ /* 0x000fce00078e001d */
[----:B------:R-:W-:Y:S05]  /*1070*/  CALL.REL.NOINC `($__internal_1_$__cuda_sm20_dsqrt_rn_f64_mediumpath_v1) ;  /* 0x0000000800d47944 */ /* 0x000fea0003c00000 */
[----:B------:R-:W-:Y:S02]  /*1080*/  IMAD.MOV.U32 R36, RZ, RZ, R2 ;  /* 0x000000ffff247224 */ /* 0x000fe400078e0002 */
[----:B------:R-:W-:-:S07]  /*1090*/  IMAD.MOV.U32 R37, RZ, RZ, R3 ;  /* 0x000000ffff257224 */ /* 0x000fce00078e0003 */
.L_x_8:
[----:B------:R-:W-:Y:S05]  /*10a0*/  BSYNC.RECONVERGENT B0 ;  /* 0x0000000000007941 */ /* 0x000fea0003800200 */
.L_x_7:
[----:B------:R-:W-:Y:S01]  /*10b0*/  DFMA R4, R24, R24, R20 ;  /* 0x000000181804722b */ /* 0x000fe20000000014 */
[----:B------:R-:W-:Y:S01]  /*10c0*/  IMAD.MOV.U32 R38, RZ, RZ, 0x0 ;  /* 0x00000000ff267424 */ /* 0x000fe200078e00ff */
[----:B------:R-:W-:Y:S01]  /*10d0*/  DMUL R28, R36, UR16 ;  /* 0x00000010241c7c28 */ /* 0x000fe20008000000 */
[----:B------:R-:W-:Y:S01]  /*10e0*/  IMAD.MOV.U32 R39, RZ, RZ, 0x3fd80000 ;  /* 0x3fd80000ff277424 */ /* 0x000fe200078e00ff */
[----:B------:R-:W-:Y:S02]  /*10f0*/  BSSY.RECONVERGENT B0, `(.L_x_9) ;  /* 0x0000017000007945 */ /* 0x000fe40003800200 */
[----:B------:R-:W0:Y:S04]  /*1100*/  MUFU.RSQ64H R25, R5 ;  /* 0x0000000500197308 */ /* 0x000e280000001c00 */
[----:B------:R-:W-:Y:S01]  /*1110*/  VIADD R24, R5, 0xfcb00000 ;  /* 0xfcb0000005187836 */ /* 0x000fe20000000000 */
[----:B------:R-:W-:-:S04]  /*1120*/  DFMA R28, -R14, R28, R18 ;  /* 0x0000001c0e1c722b */ /* 0x000fc80000000112 */
        /* <DEDUP_REMOVED lines=19> */
.L_x_10:
[----:B------:R-:W-:Y:S05]  /*1260*/  BSYNC.RECONVERGENT B0 ;  /* 0x0000000000007941 */ /* 0x000fea0003800200 */
.L_x_9:
[----:B------:R-:W0:Y:S02]  /*1270*/  LDC.64 R40, c[0x0][0x3a8] ;  /* 0x0000ea00ff287b82 */ /* 0x000e240000000a00 */
[----:B0-----:R-:W-:-:S05]  /*1280*/  IMAD.WIDE R40, R34, 0x8, R40 ;  /* 0x0000000822287825 */ /* 0x001fca00078e0228 */
[----:B------:R-:W2:Y:S04]  /*1290*/  LDG.E.64 R2, desc[UR6][R40.64] ;  /* 0x0000000628027981 */ /* 0x000ea8000c1e1b00 */
[----:B------:R-:W3:Y:S01]  /*12a0*/  LDG.E.64 R6, desc[UR6][R40.64+0x8] ;  /* 0x0000080628067981 */ /* 0x000ee2000c1e1b00 */
[----:B--2---:R-:W-:-:S03]  /*12b0*/  DSETP.GTU.AND P1, PT, R2, UR10, PT ;  /* 0x0000000a02007e2a */ /* 0x004fc6000bf2c000 */
[----:B------:R-:W2:Y:S11]  /*12c0*/  LDG.E.64 R2, desc[UR6][R40.64+0x10] ;  /* 0x0000100628027981 */ /* 0x000eb6000c1e1b00 */
[----:B------:R-:W0:Y:S01]  /*12d0*/  @!P1 LDC.64 R38, c[0x0][0x3b0] ;  /* 0x0000ec00ff269b82 */ /* 0x000e220000000a00 */
[----:B---3--:R-:W-:Y:S01]  /*12e0*/  DSETP.GTU.AND P2, PT, R6, UR10, PT ;  /* 0x0000000a06007e2a */ /* 0x008fe2000bf4c000 */
[----:B0-----:R-:W-:-:S05]  /*12f0*/  @!P1 IMAD.WIDE R38, R33, 0x8, R38 ;  /* 0x0000000821269825 */ /* 0x001fca00078e0226 */
[----:B------:R-:W3:Y:S04]  /*1300*/  @!P1 LDG.E.64 R4, desc[UR6][R38.64+0x18] ;  /* 0x0000180626049981 */ /* 0x000ee8000c1e1b00 */
[----:B------:R-:W4:Y:S04]  /*1310*/  @!P1 LDG.E.64 R6, desc[UR6][R38.64+0x30] ;  /* 0x0000300626069981 */ /* 0x000f28000c1e1b00 */
[----:B------:R-:W5:Y:S01]  /*1320*/  @!P1 LDG.E.64 R24, desc[UR6][R38.64] ;  /* 0x0000000626189981 */ /* 0x000f62000c1e1b00 */
[----:B------:R-:W-:-:S08]  /*1330*/  DMUL R26, R36, UR16 ;  /* 0x00000010241a7c28 */ /* 0x000fd00008000000 */
[----:B------:R-:W-:Y:S02]  /*1340*/  DFMA R26, -R14, R26, R18 ;  /* 0x0000001a0e1a722b */ /* 0x000fe40000000112 */
[----:B--2---:R-:W-:-:S06]  /*1350*/  DSETP.GTU.AND P3, PT, R2, UR10, PT ;  /* 0x0000000a02007e2a */ /* 0x004fcc000bf6c000 */
[----:B---3--:R-:W-:-:S08]  /*1360*/  @!P1 DMUL R2, R26, R4 ;  /* 0x000000041a029228 */ /* 0x008fd00000000000 */
[----:B----4-:R-:W-:Y:S02]  /*1370*/  @!P1 DMUL R6, R6, R2 ;  /* 0x0000000206069228 */ /* 0x010fe40000000000 */
[----:B------:R-:W0:Y:S01]  /*1380*/  @!P2 LDC.64 R2, c[0x0][0x3b0] ;  /* 0x0000ec00ff02ab82 */ /* 0x000e220000000a00 */
[----:B-----5:R-:W-:-:S08]  /*1390*/  @!P1 DMUL R24, R28, R24 ;  /* 0x000000181c189228 */ /* 0x020fd00000000000 */
[----:B------:R-:W-:Y:S01]  /*13a0*/  @!P1 DFMA R24, R4, R24, R6 ;  /* 0x000000180418922b */ /* 0x000fe20000000006 */
[----:B0-----:R-:W-:-:S05]  /*13b0*/  @!P2 IMAD.WIDE R2, R33, 0x8, R2 ;  /* 0x000000082102a825 */ /* 0x001fca00078e0202 */
[----:B------:R-:W2:Y:S04]  /*13c0*/  @!P2 LDG.E.64 R4, desc[UR6][R2.64+0x20] ;  /* 0x000020060204a981 */ /* 0x000ea8000c1e1b00 */
[----:B------:R-:W3:Y:S04]  /*13d0*/  @!P2 LDG.E.64 R6, desc[UR6][R2.64+0x38] ;  /* 0x000038060206a981 */ /* 0x000ee8000c1e1b00 */
[----:B------:R-:W4:Y:S01]  /*13e0*/  @!P2 LDG.E.64 R36, desc[UR6][R2.64+0x8] ;  /* 0x000008060224a981 */ /* 0x000f22000c1e1b00 */
[----:B------:R-:W-:Y:S02]  /*13f0*/  @!P1 DADD R16, R16, R24 ;  /* 0x0000000010109229 */ /* 0x000fe40000000018 */
[----:B--2---:R-:W-:-:S08]  /*1400*/  @!P2 DMUL R24, R26, R4 ;  /* 0x000000041a18a228 */ /* 0x004fd00000000000 */
[----:B---3--:R-:W-:Y:S01]  /*1410*/  @!P2 DMUL R24, R6, R24 ;  /* 0x000000180618a228 */ /* 0x008fe20000000000 */
[----:B------:R-:W0:Y:S01]  /*1420*/  @!P3 LDC.64 R6, c[0x0][0x3b0] ;  /* 0x0000ec00ff06bb82 */ /* 0x000e220000000a00 */
[----:B----4-:R-:W-:-:S08]  /*1430*/  @!P2 DMUL R36, R28, R36 ;  /* 0x000000241c24a228 */ /* 0x010fd00000000000 */
[----:B------:R-:W-:Y:S01]  /*1440*/  @!P2 DFMA R36, R4, R36, R24 ;  /* 0x000000240424a22b */ /* 0x000fe20000000018 */
[----:B0-----:R-:W-:-:S05]  /*1450*/  @!P3 IMAD.WIDE R6, R33, 0x8, R6 ;  /* 0x000000082106b825 */ /* 0x001fca00078e0206 */
[----:B------:R-:W2:Y:S04]  /*1460*/  @!P3 LDG.E.64 R4, desc[UR6][R6.64+0x28] ;  /* 0x000028060604b981 */ /* 0x000ea8000c1e1b00 */
[----:B------:R-:W3:Y:S04]  /*1470*/  @!P3 LDG.E.64 R24, desc[UR6][R6.64+0x10] ;  /* 0x000010060618b981 */ /* 0x000ee8000c1e1b00 */
[----:B------:R-:W4:Y:S01]  /*1480*/  @!P3 LDG.E.64 R38, desc[UR6][R6.64+0x40] ;  /* 0x000040060626b981 */ /* 0x000f22000c1e1b00 */
[----:B------:R-:W-:Y:S01]  /*1490*/  @!P2 DADD R16, R16, R36 ;  /* 0x000000001010a229 */ /* 0x000fe20000000024 */
[----:B------:R-:W-:Y:S01]  /*14a0*/  UIADD3 UR8, UP0, UPT, UR8, 0x8, URZ ;  /* 0x0000000808087890 */ /* 0x000fe2000ff1e0ff */
[----:B------:R-:W-:-:S02]  /*14b0*/  VIADD R34, R34, 0x3 ;  /* 0x0000000322227836 */ /* 0x000fc40000000000 */
[----:B------:R-:W-:Y:S01]  /*14c0*/  VIADD R33, R33, 0x9 ;  /* 0x0000000921217836 */ /* 0x000fe20000000000 */
[----:B------:R-:W-:Y:S01]  /*14d0*/  UIADD3.X UR9, UPT, UPT, URZ, UR9, URZ, UP0, !UPT ;  /* 0x00000009ff097290 */ /* 0x000fe200087fe4ff */
[----:B--2---:R-:W-:Y:S02]  /*14e0*/  @!P3 DMUL R26, R26, R4 ;  /* 0x000000041a1ab228 */ /* 0x004fe40000000000 */
[----:B---3--:R-:W-:-:S06]  /*14f0*/  @!P3 DMUL R24, R28, R24 ;  /* 0x000000181c18b228 */ /* 0x008fcc0000000000 */
[----:B----4-:R-:W-:-:S08]  /*1500*/  @!P3 DMUL R26, R38, R26 ;  /* 0x0000001a261ab228 */ /* 0x010fd00000000000 */
[----:B------:R-:W-:-:S08]  /*1510*/  @!P3 DFMA R24, R4, R24, R26 ;  /* 0x000000180418b22b */ /* 0x000fd0000000001a */
[----:B------:R-:W-:Y:S01]  /*1520*/  @!P3 DADD R16, R16, R24 ;  /* 0x000000001010b229 */ /* 0x000fe20000000018 */
[----:B------:R-:W-:Y:S10]  /*1530*/  BRA.U UP1, `(.L_x_11) ;  /* 0xfffffff9015c7547 */ /* 0x000ff4000b83ffff */
[----:B------:R-:W-:Y:S05]  /*1540*/  @P0 BRA `(.L_x_12) ;  /* 0xfffffff800100947 */ /* 0x000fea000383ffff */
.L_x_5:
[----:B------:R-:W0:Y:S01]  /*1550*/  MUFU.RCP64H R3, 39.4783935546875 ;  /* 0x4043bd3c00037908 */ /* 0x000e220000001800 */
[----:B------:R-:W-:Y:S01]  /*1560*/  IMAD.MOV.U32 R6, RZ, RZ, -0x3641ba22 ;  /* 0xc9be45deff067424 */ /* 0x000fe200078e00ff */
[----:B------:R-:W-:Y:S01]  /*1570*/  FSETP.GEU.AND P1, PT, |R13|, 6.5827683646048100446e-37, PT ;  /* 0x036000000d00780b */ /* 0x000fe20003f2e200 */
[----:B------:R-:W-:Y:S02]  /*1580*/  IMAD.MOV.U32 R7, RZ, RZ, 0x4043bd3c ;  /* 0x4043bd3cff077424 */ /* 0x000fe400078e00ff */
[----:B------:R-:W-:-:S06]  /*1590*/  IMAD.MOV.U32 R2, RZ, RZ, 0x1 ;  /* 0x00000001ff027424 */ /* 0x000fcc00078e00ff */
[----:B0-----:R-:W-:-:S08]  /*15a0*/  DFMA R4, R2, -R6, 1 ;  /* 0x3ff000000204742b */ /* 0x001fd00000000806 */
[----:B------:R-:W-:-:S08]  /*15b0*/  DFMA R4, R4, R4, R4 ;  /* 0x000000040404722b */ /* 0x000fd00000000004 */
[----:B------:R-:W-:-:S08]  /*15c0*/  DFMA R4, R2, R4, R2 ;  /* 0x000000040204722b */ /* 0x000fd00000000002 */
[----:B------:R-:W-:-:S08]  /*15d0*/  DFMA R2, R4, -R6, 1 ;  /* 0x3ff000000402742b */ /* 0x000fd00000000806 */
[----:B------:R-:W-:-:S08]  /*15e0*/  DFMA R2, R4, R2, R4 ;  /* 0x000000020402722b */ /* 0x000fd00000000004 */
[----:B------:R-:W-:-:S08]  /*15f0*/  DMUL R4, R12, R2 ;  /* 0x000000020c047228 */ /* 0x000fd00000000000 */
[----:B------:R-:W-:-:S08]  /*1600*/  DFMA R6, R4, -R6, R12 ;  /* 0x800000060406722b */ /* 0x000fd0000000000c */
[----:B------:R-:W-:-:S10]  /*1610*/  DFMA R2, R2, R6, R4 ;  /* 0x000000060202722b */ /* 0x000fd40000000004 */
[----:B------:R-:W-:-:S05]  /*1620*/  FFMA R0, RZ, 3.0584249496459960938, R3 ;  /* 0x4043bd3cff007823 */ /* 0x000fca0000000003 */
[----:B------:R-:W-:-:S13]  /*1630*/  FSETP.GT.AND P0, PT, |R0|, 1.469367938527859385e-39, PT ;  /* 0x001000000000780b */ /* 0x000fda0003f04200 */
[----:B------:R-:W-:Y:S05]  /*1640*/  @P0 BRA P1, `(.L_x_13) ;  /* 0x0000000000100947 */ /* 0x000fea0000800000 */
[----:B------:R-:W-:-:S07]  /*1650*/  MOV R0, 0x1670 ;  /* 0x0000167000007802 */ /* 0x000fce0000000f00 */
[----:B------:R-:W-:Y:S05]  /*1660*/  CALL.REL.NOINC `($__internal_0_$__cuda_sm20_div_rn_f64_full) ;  /* 0x0000000000247944 */ /* 0x000fea0003c00000 */
[----:B------:R-:W-:Y:S02]  /*1670*/  IMAD.MOV.U32 R2, RZ, RZ, R8 ;  /* 0x000000ffff027224 */ /* 0x000fe400078e0008 */
[----:B------:R-:W-:-:S07]  /*1680*/  IMAD.MOV.U32 R3, RZ, RZ, R9 ;  /* 0x000000ffff037224 */ /* 0x000fce00078e0009 */
.L_x_13:
[----:B------:R-:W0:Y:S01]  /*1690*/  LDC.64 R4, c[0x0][0x380] ;  /* 0x0000e000ff047b82 */ /* 0x000e220000000a00 */
[----:B------:R-:W1:Y:S01]  /*16a0*/  LDCU UR4, c[0x0][0x3dc] ;  /* 0x00007b80ff0477ac */ /* 0x000e620008000800 */
[----:B------:R-:W-:Y:S01]  /*16b0*/  DMUL R2, R2, R16 ;  /* 0x0000001002027228 */ /* 0x000fe20000000000 */
[----:B-1----:R-:W-:-:S04]  /*16c0*/  IMAD R31, R31, UR4, R30 ;  /* 0x000000041f1f7c24 */ /* 0x002fc8000f8e021e */
[----:B0-----:R-:W-:-:S05]  /*16d0*/  IMAD.WIDE R4, R31, 0x8, R4 ;  /* 0x000000081f047825 */ /* 0x001fca00078e0204 */
[----:B------:R-:W-:Y:S01]  /*16e0*/  STG.E.64 desc[UR6][R4.64], R2 ;  /* 0x0000000204007986 */ /* 0x000fe2000c101b06 */
[----:B------:R-:W-:Y:S05]  /*16f0*/  EXIT ;  /* 0x000000000000794d */ /* 0x000fea0003800000 */
        .weak           $__internal_0_$__cuda_sm20_div_rn_f64_full
        .type           $__internal_0_$__cuda_sm20_div_rn_f64_full,@function
        .size           $__internal_0_$__cuda_sm20_div_rn_f64_full,($__internal_1_$__cuda_sm20_dsqrt_rn_f64_mediumpath_v1 - $__internal_0_$__cuda_sm20_div_rn_f64_full)
$__internal_0_$__cuda_sm20_div_rn_f64_full:
[----:B------:R-:W-:Y:S01]  /*1700*/  IMAD.MOV.U32 R3, RZ, RZ, 0x3ff3bd3c ;  /* 0x3ff3bd3cff037424 */ /* 0x000fe200078e00ff */
[C---:B------:R-:W-:Y:S01]  /*1710*/  FSETP.GEU.AND P1, PT, |R13|.reuse, 1.469367938527859385e-39, PT ;  /* 0x001000000d00780b */ /* 0x040fe20003f2e200 */
[----:B------:R-:W-:Y:S01]  /*1720*/  IMAD.MOV.U32 R2, RZ, RZ, -0x3641ba22 ;  /* 0xc9be45deff027424 */ /* 0x000fe200078e00ff */
[----:B------:R-:W-:Y:S01]  /*1730*/  LOP3.LUT R8, R13, 0x7ff00000, RZ, 0xc0, !PT ;  /* 0x7ff000000d087812 */ /* 0x000fe200078ec0ff */
[----:B------:R-:W0:Y:S01]  /*1740*/  MUFU.RCP64H R5, R3 ;  /* 0x0000000300057308 */ /* 0x000e220000001800 */
[----:B------:R-:W-:Y:S02]  /*1750*/  IMAD.MOV.U32 R4, RZ, RZ, 0x1 ;  /* 0x00000001ff047424 */ /* 0x000fe400078e00ff */
[----:B------:R-:W-:Y:S01]  /*1760*/  IMAD.MOV.U32 R9, RZ, RZ, 0x1ca00000 ;  /* 0x1ca00000ff097424 */ /* 0x000fe200078e00ff */
[----:B------:R-:W-:Y:S01]  /*1770*/  ISETP.GE.U32.AND P0, PT, R8, 0x40400000, PT ;  /* 0x404000000800780c */ /* 0x000fe20003f06070 */
[----:B------:R-:W-:Y:S02]  /*1780*/  IMAD.MOV.U32 R18, RZ, RZ, R8 ;  /* 0x000000ffff127224 */ /* 0x000fe400078e0008 */
[----:B------:R-:W-:Y:S01]  /*1790*/  IMAD.MOV.U32 R19, RZ, RZ, 0x40400000 ;  /* 0x40400000ff137424 */ /* 0x000fe200078e00ff */
[----:B------:R-:W-:-:S03]  /*17a0*/  SEL R9, R9, 0x63400000, !P0 ;  /* 0x6340000009097807 */ /* 0x000fc60004000000 */
[----:B------:R-:W-:Y:S01]  /*17b0*/  VIADD R21, R19, 0xffffffff ;  /* 0xffffffff13157836 */ /* 0x000fe20000000000 */
[----:B0-----:R-:W-:-:S08]  /*17c0*/  DFMA R6, R4, -R2, 1 ;  /* 0x3ff000000406742b */ /* 0x001fd00000000802 */
[----:B------:R-:W-:-:S08]  /*17d0*/  DFMA R6, R6, R6, R6 ;  /* 0x000000060606722b */ /* 0x000fd00000000006 */
[----:B------:R-:W-:Y:S01]  /*17e0*/  DFMA R10, R4, R6, R4 ;  /* 0x00000006040a722b */ /* 0x000fe20000000004 */
[C-C-:B------:R-:W-:Y:S01]  /*17f0*/  @!P1 LOP3.LUT R6, R9.reuse, 0x80000000, R13.reuse, 0xf8, !PT ;  /* 0x8000000009069812 */ /* 0x140fe200078ef80d */
[----:B------:R-:W-:Y:S01]  /*1800*/  IMAD.MOV.U32 R4, RZ, RZ, R12 ;  /* 0x000000ffff047224 */ /* 0x000fe200078e000c */
[----:B------:R-:W-:Y:S02]  /*1810*/  LOP3.LUT R5, R9, 0x800fffff, R13, 0xf8, !PT ;  /* 0x800fffff09057812 */ /* 0x000fe400078ef80d */
[----:B------:R-:W-:Y:S01]  /*1820*/  @!P1 LOP3.LUT R7, R6, 0x100000, RZ, 0xfc, !PT ;  /* 0x0010000006079812 */ /* 0x000fe200078efcff */
[----:B------:R-:W-:Y:S02]  /*1830*/  @!P1 IMAD.MOV.U32 R6, RZ, RZ, RZ ;  /* 0x000000ffff069224 */ /* 0x000fe400078e00ff */
[----:B------:R-:W-:-:S04]  /*1840*/  DFMA R14, R10, -R2, 1 ;  /* 0x3ff000000a0e742b */ /* 0x000fc80000000802 */
[----:B------:R-:W-:-:S04]  /*1850*/  @!P1 DFMA R4, R4, 2, -R6 ;  /* 0x400000000404982b */ /* 0x000fc80000000806 */
[----:B------:R-:W-:-:S06]  /*1860*/  DFMA R14, R10, R14, R10 ;  /* 0x0000000e0a0e722b */ /* 0x000fcc000000000a */
[----:B------:R-:W-:Y:S02]  /*1870*/  @!P1 LOP3.LUT R18, R5, 0x7ff00000, RZ, 0xc0, !PT ;  /* 0x7ff0000005129812 */ /* 0x000fe400078ec0ff */
[----:B------:R-:W-:-:S03]  /*1880*/  DMUL R6, R14, R4 ;  /* 0x000000040e067228 */ /* 0x000fc60000000000 */
[----:B------:R-:W-:-:S05]  /*1890*/  VIADD R20, R18, 0xffffffff ;  /* 0xffffffff12147836 */ /* 0x000fca0000000000 */
[----:B------:R-:W-:Y:S01]  /*18a0*/  DFMA R10, R6, -R2, R4 ;  /* 0x80000002060a722b */ /* 0x000fe20000000004 */
[----:B------:R-:W-:-:S04]  /*18b0*/  ISETP.GT.U32.AND P0, PT, R20, 0x7feffffe, PT ;  /* 0x7feffffe1400780c */ /* 0x000fc80003f04070 */
[----:B------:R-:W-:-:S03]  /*18c0*/  ISETP.GT.U32.OR P0, PT, R21, 0x7feffffe, P0 ;  /* 0x7feffffe1500780c */ /* 0x000fc60000704470 */
[----:B------:R-:W-:-:S10]  /*18d0*/  DFMA R6, R14, R10, R6 ;  /* 0x0000000a0e06722b */ /* 0x000fd40000000006 */
[----:B------:R-:W-:Y:S05]  /*18e0*/  @P0 BRA `(.L_x_14) ;  /* 0x0000000000680947 */ /* 0x000fea0003800000 */
[----:B------:R-:W-:Y:S02]  /*18f0*/  IMAD.MOV.U32 R11, RZ, RZ, 0x40400000 ;  /* 0x40400000ff0b7424 */ /* 0x000fe400078e00ff */
[----:B------:R-:W-:-:S03]  /*1900*/  IMAD.MOV.U32 R10, RZ, RZ, RZ ;  /* 0x000000ffff0a7224 */ /* 0x000fc600078e00ff */
[----:B------:R-:W-:-:S04]  /*1910*/  VIADDMNMX R8, R8, -R11, 0xb9600000, !PT ;  /* 0xb960000008087446 */ /* 0x000fc8000780090b */
[----:B------:R-:W-:-:S05]  /*1920*/  VIMNMX R8, PT, PT, R8, 0x46a00000, PT ;  /* 0x46a0000008087848 */ /* 0x000fca0003fe0100 */
[----:B------:R-:W-:-:S04]  /*1930*/  IMAD.IADD R12, R8, 0x1, -R9 ;  /* 0x00000001080c7824 */ /* 0x000fc800078e0a09 */
[----:B------:R-:W-:-:S06]  /*1940*/  VIADD R11, R12, 0x7fe00000 ;  /* 0x7fe000000c0b7836 */ /* 0x000fcc0000000000 */
[----:B------:R-:W-:-:S10]  /*1950*/  DMUL R8, R6, R10 ;  /* 0x0000000a06087228 */ /* 0x000fd40000000000 */
[----:B------:R-:W-:-:S13]  /*1960*/  FSETP.GTU.AND P0, PT, |R9|, 1.469367938527859385e-39, PT ;  /* 0x001000000900780b */ /* 0x000fda0003f0c200 */
[----:B------:R-:W-:Y:S05]  /*1970*/  @P0 BRA `(.L_x_15) ;  /* 0x0000000000880947 */ /* 0x000fea0003800000 */
[----:B------:R-:W-:Y:S01]  /*1980*/  DFMA R2, R6, -R2, R4 ;  /* 0x800000020602722b */ /* 0x000fe20000000004 */
[----:B------:R-:W-:-:S09]  /*1990*/  IMAD.MOV.U32 R10, RZ, RZ, RZ ;  /* 0x000000ffff0a7224 */ /* 0x000fd200078e00ff */
[C---:B------:R-:W-:Y:S02]  /*19a0*/  FSETP.NEU.AND P0, PT, R3.reuse, RZ, PT ;  /* 0x000000ff0300720b */ /* 0x040fe40003f0d000 */
[----:B------:R-:W-:-:S04]  /*19b0*/  LOP3.LUT R2, R3, 0x4043bd3c, RZ, 0x3c, !PT ;  /* 0x4043bd3c03027812 */ /* 0x000fc800078e3cff */
[----:B------:R-:W-:-:S04]  /*19c0*/  LOP3.LUT R5, R2, 0x80000000, RZ, 0xc0, !PT ;  /* 0x8000000002057812 */ /* 0x000fc800078ec0ff */
[----:B------:R-:W-:-:S03]  /*19d0*/  LOP3.LUT R11, R5, R11, RZ, 0xfc, !PT ;  /* 0x0000000b050b7212 */ /* 0x000fc600078efcff */
[----:B------:R-:W-:Y:S05]  /*19e0*/  @!P0 BRA `(.L_x_15) ;  /* 0x00000000006c8947 */ /* 0x000fea0003800000 */
[----:B------:R-:W-:Y:S02]  /*19f0*/  IMAD.MOV R3, RZ, RZ, -R12 ;  /* 0x000000ffff037224 */ /* 0x000fe400078e0a0c */
[----:B------:R-:W-:-:S06]  /*1a00*/  IMAD.MOV.U32 R2, RZ, RZ, RZ ;  /* 0x000000ffff027224 */ /* 0x000fcc00078e00ff */
[----:B------:R-:W-:Y:S02]  /*1a10*/  DFMA R2, R8, -R2, R6 ;  /* 0x800000020802722b */ /* 0x000fe40000000006 */
[----:B------:R-:W-:-:S04]  /*1a20*/  DMUL.RP R6, R6, R10 ;  /* 0x0000000a06067228 */ /* 0x000fc80000008000 */
[----:B------:R-:W-:-:S04]  /*1a30*/  IADD3 R2, PT, PT, -R12, -0x43300000, RZ ;  /* 0xbcd000000c027810 */ /* 0x000fc80007ffe1ff */
[----:B------:R-:W-:Y:S02]  /*1a40*/  FSETP.NEU.AND P0, PT, |R3|, R2, PT ;  /* 0x000000020300720b */ /* 0x000fe40003f0d200 */
[----:B------:R-:W-:Y:S02]  /*1a50*/  LOP3.LUT R5, R7, R5, RZ, 0x3c, !PT ;  /* 0x0000000507057212 */ /* 0x000fe400078e3cff */
[----:B------:R-:W-:Y:S02]  /*1a60*/  FSEL R8, R6, R8, !P0 ;  /* 0x0000000806087208 */ /* 0x000fe40004000000 */
[----:B------:R-:W-:Y:S01]  /*1a70*/  FSEL R9, R5, R9, !P0 ;  /* 0x0000000905097208 */ /* 0x000fe20004000000 */
[----:B------:R-:W-:Y:S06]  /*1a80*/  BRA `(.L_x_15) ;  /* 0x0000000000447947 */ /* 0x000fec0003800000 */
.L_x_14:
[----:B------:R-:W-:-:S14]  /*1a90*/  DSETP.NAN.AND P0, PT, R12, R12, PT ;  /* 0x0000000c0c00722a */ /* 0x000fdc0003f08000 */
[----:B------:R-:W-:Y:S05]  /*1aa0*/  @P0 BRA `(.L_x_16) ;  /* 0x0000000000340947 */ /* 0x000fea0003800000 */
[----:B------:R-:W-:Y:S01]  /*1ab0*/  ISETP.NE.AND P0, PT, R18, R19, PT ;  /* 0x000000131200720c */ /* 0x000fe20003f05270 */
[----:B------:R-:W-:Y:S02]  /*1ac0*/  IMAD.MOV.U32 R8, RZ, RZ, 0x0 ;  /* 0x00000000ff087424 */ /* 0x000fe400078e00ff */
[----:B------:R-:W-:-:S10]  /*1ad0*/  IMAD.MOV.U32 R9, RZ, RZ, -0x80000 ;  /* 0xfff80000ff097424 */ /* 0x000fd400078e00ff */
[----:B------:R-:W-:Y:S05]  /*1ae0*/  @!P0 BRA `(.L_x_15) ;  /* 0x00000000002c8947 */ /* 0x000fea0003800000 */
[----:B------:R-:W-:Y:S02]  /*1af0*/  ISETP.NE.AND P0, PT, R18, 0x7ff00000, PT ;  /* 0x7ff000001200780c */ /* 0x000fe40003f05270 */
[----:B------:R-:W-:Y:S02]  /*1b00*/  LOP3.LUT R12, R13, 0x4043bd3c, RZ, 0x3c, !PT ;  /* 0x4043bd3c0d0c7812 */ /* 0x000fe400078e3cff */
[----:B------:R-:W-:Y:S02]  /*1b10*/  ISETP.EQ.OR P0, PT, R19, RZ, !P0 ;  /* 0x000000ff1300720c */ /* 0x000fe40004702670 */
[----:B------:R-:W-:-:S11]  /*1b20*/  LOP3.LUT R9, R12, 0x80000000, RZ, 0xc0, !PT ;  /* 0x800000000c097812 */ /* 0x000fd600078ec0ff */
[----:B------:R-:W-:Y:S01]  /*1b30*/  @P0 LOP3.LUT R2, R9, 0x7ff00000, RZ, 0xfc, !PT ;  /* 0x7ff0000009020812 */ /* 0x000fe200078efcff */
[----:B------:R-:W-:Y:S02]  /*1b40*/  @!P0 IMAD.MOV.U32 R8, RZ, RZ, RZ ;  /* 0x000000ffff088224 */ /* 0x000fe400078e00ff */
[----:B------:R-:W-:Y:S02]  /*1b50*/  @P0 IMAD.MOV.U32 R8, RZ, RZ, RZ ;  /* 0x000000ffff080224 */ /* 0x000fe400078e00ff */
[----:B------:R-:W-:Y:S01]  /*1b60*/  @P0 IMAD.MOV.U32 R9, RZ, RZ, R2 ;  /* 0x000000ffff090224 */ /* 0x000fe200078e0002 */
[----:B------:R-:W-:Y:S06]  /*1b70*/  BRA `(.L_x_15) ;  /* 0x0000000000087947 */ /* 0x000fec0003800000 */
.L_x_16:
[----:B------:R-:W-:Y:S01]  /*1b80*/  LOP3.LUT R9, R13, 0x80000, RZ, 0xfc, !PT ;  /* 0x000800000d097812 */ /* 0x000fe200078efcff */
[----:B------:R-:W-:-:S07]  /*1b90*/  IMAD.MOV.U32 R8, RZ, RZ, R12 ;  /* 0x000000ffff087224 */ /* 0x000fce00078e000c */
.L_x_15:
[----:B------:R-:W-:Y:S02]  /*1ba0*/  IMAD.MOV.U32 R2, RZ, RZ, R0 ;  /* 0x000000ffff027224 */ /* 0x000fe400078e0000 */
[----:B------:R-:W-:-:S04]  /*1bb0*/  IMAD.MOV.U32 R3, RZ, RZ, 0x0 ;  /* 0x00000000ff037424 */ /* 0x000fc800078e00ff */
[----:B------:R-:W-:Y:S05]  /*1bc0*/  RET.REL.NODEC R2 `(_Z10h_of_p_GPUPdS_S_S_S_S_S_ddddiii) ;  /* 0xffffffe4020c7950 */ /* 0x000fea0003c3ffff */
        .weak           $__internal_1_$__cuda_sm20_dsqrt_rn_f64_mediumpath_v1
        .type           $__internal_1_$__cuda_sm20_dsqrt_rn_f64_mediumpath_v1,@function
        .size           $__internal_1_$__cuda_sm20_dsqrt_rn_f64_mediumpath_v1,($_Z10h_of_p_GPUPdS_S_S_S_S_S_ddddiii$__internal_accurate_pow - $__internal_1_$__cuda_sm20_dsqrt_rn_f64_mediumpath_v1)
$__internal_1_$__cuda_sm20_dsqrt_rn_f64_mediumpath_v1:
[----:B------:R-:W-:Y:S01]  /*1bd0*/  ISETP.GE.U32.AND P1, PT, R26, -0x3400000, PT ;  /* 0xfcc000001a00780c */ /* 0x000fe20003f26070 */
[----:B------:R-:W-:Y:S01]  /*1be0*/  BSSY.RECONVERGENT B1, `(.L_x_17) ;  /* 0x0000024000017945 */ /* 0x000fe20003800200 */
[----:B------:R-:W-:-:S11]  /*1bf0*/  IMAD.MOV.U32 R26, RZ, RZ, R0 ;  /* 0x000000ffff1a7224 */ /* 0x000fd600078e0000 */
[----:B------:R-:W-:Y:S05]  /*1c00*/  @!P1 BRA `(.L_x_18) ;  /* 0x0000000000209947 */ /* 0x000fea0003800000 */
[----:B------:R-:W-:-:S10]  /*1c10*/  DFMA.RM R6, R2, R6, R26 ;  /* 0x000000060206722b */ /* 0x000fd4000000401a */
[----:B------:R-:W-:-:S05]  /*1c20*/  IADD3 R2, P1, PT, R6, 0x1, RZ ;  /* 0x0000000106027810 */ /* 0x000fca0007f3e0ff */
[----:B------:R-:W-:-:S06]  /*1c30*/  IMAD.X R3, RZ, RZ, R7, P1 ;  /* 0x000000ffff037224 */ /* 0x000fcc00008e0607 */
[----:B------:R-:W-:-:S08]  /*1c40*/  DFMA.RP R4, -R6, R2, R4 ;  /* 0x000000020604722b */ /* 0x000fd00000008104 */
[----:B------:R-:W-:-:S06]  /*1c50*/  DSETP.GT.AND P1, PT, R4, RZ, PT ;  /* 0x000000ff0400722a */ /* 0x000fcc0003f24000 */
[----:B------:R-:W-:Y:S02]  /*1c60*/  FSEL R2, R2, R6, P1 ;  /* 0x0000000602027208 */ /* 0x000fe40000800000 */
[----:B------:R-:W-:Y:S01]  /*1c70*/  FSEL R3, R3, R7, P1 ;  /* 0x0000000703037208 */ /* 0x000fe20000800000 */
[----:B------:R-:W-:Y:S06]  /*1c80*/  BRA `(.L_x_19) ;  /* 0x0000000000647947 */ /* 0x000fec0003800000 */
.L_x_18:
[----:B------:R-:W-:-:S14]  /*1c90*/  DSETP.NE.AND P1, PT, R4, RZ, PT ;  /* 0x000000ff0400722a */ /* 0x000fdc0003f25000 */
[----:B------:R-:W-:Y:S05]  /*1ca0*/  @!P1 BRA `(.L_x_20) ;  /* 0x0000000000589947 */ /* 0x000fea0003800000 */
[----:B------:R-:W-:-:S13]  /*1cb0*/  ISETP.GE.AND P1, PT, R5, RZ, PT ;  /* 0x000000ff0500720c */ /* 0x000fda0003f26270 */
[----:B------:R-:W-:Y:S02]  /*1cc0*/  @!P1 IMAD.MOV.U32 R2, RZ, RZ, 0x0 ;  /* 0x00000000ff029424 */ /* 0x000fe400078e00ff */
[----:B------:R-:W-:Y:S01]  /*1cd0*/  @!P1 IMAD.MOV.U32 R3, RZ, RZ, -0x80000 ;  /* 0xfff80000ff039424 */ /* 0x000fe200078e00ff */
[----:B------:R-:W-:Y:S06]  /*1ce0*/  @!P1 BRA `(.L_x_19) ;  /* 0x00000000004c9947 */ /* 0x000fec0003800000 */
[----:B------:R-:W-:-:S13]  /*1cf0*/  ISETP.GT.AND P1, PT, R5, 0x7fefffff, PT ;  /* 0x7fefffff0500780c */ /* 0x000fda0003f24270 */
[----:B------:R-:W-:Y:S05]  /*1d00*/  @P1 BRA `(.L_x_20) ;  /* 0x0000000000401947 */ /* 0x000fea0003800000 */
[----:B------:R-:W-:Y:S01]  /*1d10*/  DMUL R26, R4, 8.11296384146066816958e+31 ;  /* 0x46900000041a7828 */ /* 0x000fe20000000000 */
[----:B------:R-:W-:Y:S02]  /*1d20*/  IMAD.MOV.U32 R6, RZ, RZ, RZ ;  /* 0x000000ffff067224 */ /* 0x000fe400078e00ff */
[----:B------:R-:W-:Y:S02]  /*1d30*/  IMAD.MOV.U32 R4, RZ, RZ, 0x0 ;  /* 0x00000000ff047424 */ /* 0x000fe400078e00ff */
[----:B------:R-:W-:Y:S01]  /*1d40*/  IMAD.MOV.U32 R5, RZ, RZ, 0x3fd80000 ;  /* 0x3fd80000ff057424 */ /* 0x000fe200078e00ff */
[----:B------:R-:W0:Y:S02]  /*1d50*/  MUFU.RSQ64H R7, R27 ;  /* 0x0000001b00077308 */ /* 0x000e240000001c00 */
[----:B0-----:R-:W-:-:S08]  /*1d60*/  DMUL R2, R6, R6 ;  /* 0x0000000606027228 */ /* 0x001fd00000000000 */
[----:B------:R-:W-:-:S08]  /*1d70*/  DFMA R2, R26, -R2, 1 ;  /* 0x3ff000001a02742b */ /* 0x000fd00000000802 */
[----:B------:R-:W-:Y:S02]  /*1d80*/  DFMA R4, R2, R4, 0.5 ;  /* 0x3fe000000204742b */ /* 0x000fe40000000004 */
[----:B------:R-:W-:-:S08]  /*1d90*/  DMUL R2, R6, R2 ;  /* 0x0000000206027228 */ /* 0x000fd00000000000 */
[----:B------:R-:W-:-:S08]  /*1da0*/  DFMA R4, R4, R2, R6 ;  /* 0x000000020404722b */ /* 0x000fd00000000006 */
[----:B------:R-:W-:Y:S02]  /*1db0*/  DMUL R2, R26, R4 ;  /* 0x000000041a027228 */ /* 0x000fe40000000000 */
[----:B------:R-:W-:-:S06]  /*1dc0*/  VIADD R5, R5, 0xfff00000 ;  /* 0xfff0000005057836 */ /* 0x000fcc0000000000 */
[----:B------:R-:W-:-:S08]  /*1dd0*/  DFMA R6, R2, -R2, R26 ;  /* 0x800000020206722b */ /* 0x000fd0000000001a */
[----:B------:R-:W-:-:S10]  /*1de0*/  DFMA R2, R4, R6, R2 ;  /* 0x000000060402722b */ /* 0x000fd40000000002 */
[----:B------:R-:W-:Y:S01]  /*1df0*/  VIADD R3, R3, 0xfcb00000 ;  /* 0xfcb0000003037836 */ /* 0x000fe20000000000 */
[----:B------:R-:W-:Y:S06]  /*1e00*/  BRA `(.L_x_19) ;  /* 0x0000000000047947 */ /* 0x000fec0003800000 */
.L_x_20:
[----:B------:R-:W-:-:S11]  /*1e10*/  DADD R2, R4, R4 ;  /* 0x0000000004027229 */ /* 0x000fd60000000004 */
.L_x_19:
[----:B------:R-:W-:Y:S05]  /*1e20*/  BSYNC.RECONVERGENT B1 ;  /* 0x0000000000017941 */ /* 0x000fea0003800200 */
.L_x_17:
[----:B------:R-:W-:-:S04]  /*1e30*/  IMAD.MOV.U32 R37, RZ, RZ, 0x0 ;  /* 0x00000000ff257424 */ /* 0x000fc800078e00ff */
[----:B------:R-:W-:Y:S05]  /*1e40*/  RET.REL.NODEC R36 `(_Z10h_of_p_GPUPdS_S_S_S_S_S_ddddiii) ;  /* 0xffffffe0246c7950 */ /* 0x000fea0003c3ffff */
        .type           $_Z10h_of_p_GPUPdS_S_S_S_S_S_ddddiii$__internal_accurate_pow,@function
        .size           $_Z10h_of_p_GPUPdS_S_S_S_S_S_ddddiii$__internal_accurate_pow,($_Z10h_of_p_GPUPdS_S_S_S_S_S_ddddiii$__internal_trig_reduction_slowpathd - $_Z10h_of_p_GPUPdS_S_S_S_S_S_ddddiii$__internal_accurate_pow)
$_Z10h_of_p_GPUPdS_S_S_S_S_S_ddddiii$__internal_accurate_pow:
[----:B------:R-:W-:Y:S01]  /*1e50*/  ISETP.GT.U32.AND P0, PT, R3, 0xfffff, PT ;  /* 0x000fffff0300780c */ /* 0x000fe20003f04070 */
[----:B------:R-:W-:Y:S01]  /*1e60*/  IMAD.MOV.U32 R4, RZ, RZ, R28 ;  /* 0x000000ffff047224 */ /* 0x000fe200078e001c */
[----:B------:R-:W-:Y:S01]  /*1e70*/  UMOV UR4, 0x7d2cafe2 ;  /* 0x7d2cafe200047882 */ /* 0x000fe20000000000 */
[--C-:B------:R-:W-:Y:S01]  /*1e80*/  IMAD.MOV.U32 R5, RZ, RZ, R3.reuse ;  /* 0x000000ffff057224 */ /* 0x100fe200078e0003 */
[----:B------:R-:W-:Y:S01]  /*1e90*/  UMOV UR5, 0x3eb0f5ff ;  /* 0x3eb0f5ff00057882 */ /* 0x000fe20000000000 */
[--C-:B------:R-:W-:Y:S01]  /*1ea0*/  IMAD.MOV.U32 R6, RZ, RZ, R3.reuse ;  /* 0x000000ffff067224 */ /* 0x100fe200078e0003 */
[----:B------:R-:W-:Y:S01]  /*1eb0*/  SHF.R.U32.HI R3, RZ, 0x14, R3 ;  /* 0x00000014ff037819 */ /* 0x000fe20000011603 */
[----:B------:R-:W-:Y:S01]  /*1ec0*/  IMAD.MOV.U32 R20, RZ, RZ, RZ ;  /* 0x000000ffff147224 */ /* 0x000fe200078e00ff */
[----:B------:R-:W-:Y:S01]  /*1ed0*/  UMOV UR8, 0x3b39803f ;  /* 0x3b39803f00087882 */ /* 0x000fe20000000000 */
[----:B------:R-:W-:Y:S01]  /*1ee0*/  IMAD.MOV.U32 R16, RZ, RZ, 0x41ad3b5a ;  /* 0x41ad3b5aff107424 */ /* 0x000fe200078e00ff */
[----:B------:R-:W-:Y:S01]  /*1ef0*/  UMOV UR9, 0x3c7abc9e ;  /* 0x3c7abc9e00097882 */ /* 0x000fe20000000000 */
[----:B------:R-:W-:-:S02]  /*1f00*/  IMAD.MOV.U32 R17, RZ, RZ, 0x3ed0f5d2 ;  /* 0x3ed0f5d2ff117424 */ /* 0x000fc400078e00ff */
[----:B------:R-:W-:-:S10]  /*1f10*/  @!P0 DMUL R4, R4, 1.80143985094819840000e+16 ;  /* 0x4350000004048828 */ /* 0x000fd40000000000 */
[----:B------:R-:W-:Y:S01]  /*1f20*/  @!P0 IMAD.MOV.U32 R6, RZ, RZ, R5 ;  /* 0x000000ffff068224 */ /* 0x000fe200078e0005 */
[----:B------:R-:W-:Y:S01]  /*1f30*/  @!P0 LEA.HI R3, R5, 0xffffffca, RZ, 0xc ;  /* 0xffffffca05038811 */ /* 0x000fe200078f60ff */
[----:B------:R-:W-:-:S03]  /*1f40*/  @!P0 IMAD.MOV.U32 R28, RZ, RZ, R4 ;  /* 0x000000ffff1c8224 */ /* 0x000fc600078e0004 */
[----:B------:R-:W-:Y:S01]  /*1f50*/  LOP3.LUT R6, R6, 0x800fffff, RZ, 0xc0, !PT ;  /* 0x800fffff06067812 */ /* 0x000fe200078ec0ff */
[----:B------:R-:W-:-:S03]  /*1f60*/  VIADD R4, R3, 0xfffffc01 ;  /* 0xfffffc0103047836 */ /* 0x000fc60000000000 */
[----:B------:R-:W-:-:S04]  /*1f70*/  LOP3.LUT R29, R6, 0x3ff00000, RZ, 0xfc, !PT ;  /* 0x3ff00000061d7812 */ /* 0x000fc800078efcff */
[----:B------:R-:W-:-:S13]  /*1f80*/  ISETP.GE.U32.AND P1, PT, R29, 0x3ff6a09f, PT ;  /* 0x3ff6a09f1d00780c */ /* 0x000fda0003f26070 */
[----:B------:R-:W-:Y:S02]  /*1f90*/  @P1 VIADD R7, R29, 0xfff00000 ;  /* 0xfff000001d071836 */ /* 0x000fe40000000000 */
[----:B------:R-:W-:Y:S02]  /*1fa0*/  @P1 VIADD R4, R3, 0xfffffc02 ;  /* 0xfffffc0203041836 */ /* 0x000fe40000000000 */
[----:B------:R-:W-:-:S06]  /*1fb0*/  @P1 IMAD.MOV.U32 R29, RZ, RZ, R7 ;  /* 0x000000ffff1d1224 */ /* 0x000fcc00078e0007 */
[C---:B------:R-:W-:Y:S02]  /*1fc0*/  DADD R12, R28.reuse, 1 ;  /* 0x3ff000001c0c7429 */ /* 0x040fe40000000000 */
[----:B------:R-:W-:-:S04]  /*1fd0*/  DADD R28, R28, -1 ;  /* 0xbff000001c1c7429 */ /* 0x000fc80000000000 */
[----:B------:R-:W0:Y:S02]  /*1fe0*/  MUFU.RCP64H R21, R13 ;  /* 0x0000000d00157308 */ /* 0x000e240000001800 */
[----:B0-----:R-:W-:-:S08]  /*1ff0*/  DFMA R6, -R12, R20, 1 ;  /* 0x3ff000000c06742b */ /* 0x001fd00000000114 */
[----:B------:R-:W-:-:S08]  /*2000*/  DFMA R6, R6, R6, R6 ;  /* 0x000000060606722b */ /* 0x000fd00000000006 */
[----:B------:R-:W-:-:S08]  /*2010*/  DFMA R20, R20, R6, R20 ;  /* 0x000000061414722b */ /* 0x000fd00000000014 */
[----:B------:R-:W-:-:S08]  /*2020*/  DMUL R6, R28, R20 ;  /* 0x000000141c067228 */ /* 0x000fd00000000000 */
[----:B------:R-:W-:-:S08]  /*2030*/  DFMA R6, R28, R20, R6 ;  /* 0x000000141c06722b */ /* 0x000fd00000000006 */
[----:B------:R-:W-:Y:S02]  /*2040*/  DMUL R26, R6, R6 ;  /* 0x00000006061a7228 */ /* 0x000fe40000000000 */
[----:B------:R-:W-:-:S06]  /*2050*/  DADD R22, R28, -R6 ;  /* 0x000000001c167229 */ /* 0x000fcc0000000806 */
[----:B------:R-:W-:Y:S01]  /*2060*/  DFMA R12, R26, UR4, R16 ;  /* 0x000000041a0c7c2b */ /* 0x000fe20008000010 */
[----:B------:R-:W-:Y:S01]  /*2070*/  UMOV UR4, 0x75488a3f ;  /* 0x75488a3f00047882 */ /* 0x000fe20000000000 */
[----:B------:R-:W-:Y:S01]  /*2080*/  UMOV UR5, 0x3ef3b20a ;  /* 0x3ef3b20a00057882 */ /* 0x000fe20000000000 */
[----:B------:R-:W-:Y:S02]  /*2090*/  DADD R22, R22, R22 ;  /* 0x0000000016167229 */ /* 0x000fe40000000016 */
[----:B------:R-:W-:-:S03]  /*20a0*/  DMUL R16, R6, R6 ;  /* 0x0000000606107228 */ /* 0x000fc60000000000 */
[----:B------:R-:W-:Y:S01]  /*20b0*/  DFMA R12, R26, R12, UR4 ;  /* 0x000000041a0c7e2b */ /* 0x000fe2000800000c */
[----:B------:R-:W-:Y:S01]  /*20c0*/  UMOV UR4, 0xe4faecd5 ;  /* 0xe4faecd500047882 */ /* 0x000fe20000000000 */
[----:B------:R-:W-:Y:S01]  /*20d0*/  UMOV UR5, 0x3f1745cd ;  /* 0x3f1745cd00057882 */ /* 0x000fe20000000000 */
[----:B------:R-:W-:-:S05]  /*20e0*/  DFMA R22, R28, -R6, R22 ;  /* 0x800000061c16722b */ /* 0x000fca0000000016 */
[----:B------:R-:W-:Y:S01]  /*20f0*/  DFMA R12, R26, R12, UR4 ;  /* 0x000000041a0c7e2b */ /* 0x000fe2000800000c */
[----:B------:R-:W-:Y:S01]  /*2100*/  UMOV UR4, 0x258a578b ;  /* 0x258a578b00047882 */ /* 0x000fe20000000000 */
[----:B------:R-:W-:Y:S01]  /*2110*/  UMOV UR5, 0x3f3c71c7 ;  /* 0x3f3c71c700057882 */ /* 0x000fe20000000000 */
[----:B------:R-:W-:-:S05]  /*2120*/  DMUL R20, R20, R22 ;  /* 0x0000001614147228 */ /* 0x000fca0000000000 */
[----:B------:R-:W-:Y:S01]  /*2130*/  DFMA R12, R26, R12, UR4 ;  /* 0x000000041a0c7e2b */ /* 0x000fe2000800000c */
[----:B------:R-:W-:Y:S01]  /*2140*/  UMOV UR4, 0x9242b910 ;  /* 0x9242b91000047882 */ /* 0x000fe20000000000 */
[----:B------:R-:W-:-:S03]  /*2150*/  UMOV UR5, 0x3f624924 ;  /* 0x3f62492400057882 */ /* 0x000fc60000000000 */
[----:B------:R-:W-:Y:S02]  /*2160*/  VIADD R29, R21, 0x100000 ;  /* 0x00100000151d7836 */ /* 0x000fe40000000000 */
[----:B------:R-:W-:Y:S01]  /*2170*/  IMAD.MOV.U32 R28, RZ, RZ, R20 ;  /* 0x000000ffff1c7224 */ /* 0x000fe200078e0014 */
[----:B------:R-:W-:Y:S01]  /*2180*/  DFMA R12, R26, R12, UR4 ;  /* 0x000000041a0c7e2b */ /* 0x000fe2000800000c */
[----:B------:R-:W-:Y:S01]  /*2190*/  UMOV UR4, 0x99999dfb ;  /* 0x99999dfb00047882 */ /* 0x000fe20000000000 */
[----:B------:R-:W-:-:S06]  /*21a0*/  UMOV UR5, 0x3f899999 ;  /* 0x3f89999900057882 */ /* 0x000fcc0000000000 */
[----:B------:R-:W-:Y:S01]  /*21b0*/  DFMA R24, R26, R12, UR4 ;  /* 0x000000041a187e2b */ /* 0x000fe2000800000c */
[----:B------:R-:W-:Y:S01]  /*21c0*/  UMOV UR4, 0x55555555 ;  /* 0x5555555500047882 */ /* 0x000fe20000000000 */
[----:B------:R-:W-:-:S06]  /*21d0*/  UMOV UR5, 0x3fb55555 ;  /* 0x3fb5555500057882 */ /* 0x000fcc0000000000 */
[----:B------:R-:W-:-:S08]  /*21e0*/  DFMA R12, R26, R24, UR4 ;  /* 0x000000041a0c7e2b */ /* 0x000fd00008000018 */
[----:B------:R-:W-:Y:S01]  /*21f0*/  DADD R18, -R12, UR4 ;  /* 0x000000040c127e29 */ /* 0x000fe20008000100 */
[----:B------:R-:W-:Y:S01]  /*2200*/  UMOV UR4, 0xb9e7b0 ;  /* 0x00b9e7b000047882 */ /* 0x000fe20000000000 */
[----:B------:R-:W-:-:S06]  /*2210*/  UMOV UR5, 0x3c46a4cb ;  /* 0x3c46a4cb00057882 */ /* 0x000fcc0000000000 */
[----:B------:R-:W-:Y:S02]  /*2220*/  DFMA R24, R26, R24, R18 ;  /* 0x000000181a18722b */ /* 0x000fe40000000012 */
[C---:B------:R-:W-:Y:S02]  /*2230*/  DMUL R18, R6.reuse, R16 ;  /* 0x0000001006127228 */ /* 0x040fe40000000000 */
[----:B------:R-:W-:-:S04]  /*2240*/  DFMA R26, R6, R6, -R16 ;  /* 0x00000006061a722b */ /* 0x000fc80000000810 */
[----:B------:R-:W-:Y:S01]  /*2250*/  DADD R22, R24, -UR4 ;  /* 0x8000000418167e29 */ /* 0x000fe20008000000 */
[----:B------:R-:W-:Y:S01]  /*2260*/  UMOV UR4, 0x80000000 ;  /* 0x8000000000047882 */ /* 0x000fe20000000000 */
[C---:B------:R-:W-:Y:S01]  /*2270*/  DFMA R24, R6.reuse, R16, -R18 ;  /* 0x000000100618722b */ /* 0x040fe20000000812 */
[----:B------:R-:W-:Y:S01]  /*2280*/  UMOV UR5, 0x43300000 ;  /* 0x4330000000057882 */ /* 0x000fe20000000000 */
[----:B------:R-:W-:-:S04]  /*2290*/  DFMA R26, R6, R28, R26 ;  /* 0x0000001c061a722b */ /* 0x000fc8000000001a */
[----:B------:R-:W-:Y:S02]  /*22a0*/  DADD R32, R12, R22 ;  /* 0x000000000c207229 */ /* 0x000fe40000000016 */
[----:B------:R-:W-:-:S06]  /*22b0*/  DFMA R24, R20, R16, R24 ;  /* 0x000000101418722b */ /* 0x000fcc0000000018 */
[----:B------:R-:W-:Y:S02]  /*22c0*/  DMUL R16, R32, R18 ;  /* 0x0000001220107228 */ /* 0x000fe40000000000 */
[----:B------:R-:W-:Y:S02]  /*22d0*/  DFMA R24, R6, R26, R24 ;  /* 0x0000001a0618722b */ /* 0x000fe40000000018 */
[----:B------:R-:W-:-:S04]  /*22e0*/  DADD R26, R12, -R32 ;  /* 0x000000000c1a7229 */ /* 0x000fc80000000820 */
[----:B------:R-:W-:-:S04]  /*22f0*/  DFMA R12, R32, R18, -R16 ;  /* 0x00000012200c722b */ /* 0x000fc80000000810 */
[----:B------:R-:W-:-:S04]  /*2300*/  DADD R26, R22, R26 ;  /* 0x00000000161a7229 */ /* 0x000fc8000000001a */
[----:B------:R-:W-:-:S08]  /*2310*/  DFMA R12, R32, R24, R12 ;  /* 0x00000018200c722b */ /* 0x000fd0000000000c */
[----:B------:R-:W-:-:S08]  /*2320*/  DFMA R26, R26, R18, R12 ;  /* 0x000000121a1a722b */ /* 0x000fd0000000000c */
[----:B------:R-:W-:-:S08]  /*2330*/  DADD R18, R16, R26 ;  /* 0x0000000010127229 */ /* 0x000fd0000000001a */
[--C-:B------:R-:W-:Y:S02]  /*2340*/  DADD R12, R6, R18.reuse ;  /* 0x00000000060c7229 */ /* 0x100fe40000000012 */
[----:B------:R-:W-:-:S06]  /*2350*/  DADD R16, R16, -R18 ;  /* 0x0000000010107229 */ /* 0x000fcc0000000812 */
[----:B------:R-:W-:Y:S02]  /*2360*/  DADD R6, R6, -R12 ;  /* 0x0000000006067229 */ /* 0x000fe4000000080c */
[----:B------:R-:W-:-:S06]  /*2370*/  DADD R16, R26, R16 ;  /* 0x000000001a107229 */ /* 0x000fcc0000000010 */
[----:B------:R-:W-:-:S08]  /*2380*/  DADD R6, R18, R6 ;  /* 0x0000000012067229 */ /* 0x000fd00000000006 */
[----:B------:R-:W-:-:S08]  /*2390*/  DADD R6, R16, R6 ;  /* 0x0000000010067229 */ /* 0x000fd00000000006 */
[----:B------:R-:W-:Y:S01]  /*23a0*/  DADD R20, R20, R6 ;  /* 0x0000000014147229 */ /* 0x000fe20000000006 */
[----:B------:R-:W-:Y:S01]  /*23b0*/  LOP3.LUT R6, R4, 0x80000000, RZ, 0x3c, !PT ;  /* 0x8000000004067812 */ /* 0x000fe200078e3cff */
[----:B------:R-:W-:-:S06]  /*23c0*/  IMAD.MOV.U32 R7, RZ, RZ, 0x43300000 ;  /* 0x43300000ff077424 */ /* 0x000fcc00078e00ff */
[----:B------:R-:W-:Y:S02]  /*23d0*/  DADD R16, R12, R20 ;  /* 0x000000000c107229 */ /* 0x000fe40000000014 */
[----:B------:R-:W-:Y:S01]  /*23e0*/  DADD R6, R6, -UR4 ;  /* 0x8000000406067e29 */ /* 0x000fe20008000000 */
[----:B------:R-:W-:Y:S01]  /*23f0*/  UMOV UR4, 0xfefa39ef ;  /* 0xfefa39ef00047882 */ /* 0x000fe20000000000 */
[----:B------:R-:W-:-:S04]  /*2400*/  UMOV UR5, 0x3fe62e42 ;  /* 0x3fe62e4200057882 */ /* 0x000fc80000000000 */
[--C-:B------:R-:W-:Y:S02]  /*2410*/  DADD R12, R12, -R16.reuse ;  /* 0x000000000c0c7229 */ /* 0x100fe40000000810 */
[----:B------:R-:W-:-:S06]  /*2420*/  DFMA R4, R6, UR4, R16 ;  /* 0x0000000406047c2b */ /* 0x000fcc0008000010 */
[----:B------:R-:W-:Y:S02]  /*2430*/  DADD R12, R20, R12 ;  /* 0x00000000140c7229 */ /* 0x000fe4000000000c */
[----:B------:R-:W-:-:S08]  /*2440*/  DFMA R18, R6, -UR4, R4 ;  /* 0x8000000406127c2b */ /* 0x000fd00008000004 */
[----:B------:R-:W-:-:S08]  /*2450*/  DADD R18, -R16, R18 ;  /* 0x0000000010127229 */ /* 0x000fd00000000112 */
[----:B------:R-:W-:-:S08]  /*2460*/  DADD R12, R12, -R18 ;  /* 0x000000000c0c7229 */ /* 0x000fd00000000812 */
[----:B------:R-:W-:-:S08]  /*2470*/  DFMA R12, R6, UR8, R12 ;  /* 0x00000008060c7c2b */ /* 0x000fd0000800000c */
[----:B------:R-:W-:-:S08]  /*2480*/  DADD R6, R4, R12 ;  /* 0x0000000004067229 */ /* 0x000fd0000000000c */
[----:B------:R-:W-:Y:S02]  /*2490*/  DADD R16, R4, -R6 ;  /* 0x0000000004107229 */ /* 0x000fe40000000806 */
[----:B------:R-:W-:-:S06]  /*24a0*/  DMUL R4, R6, 2 ;  /* 0x4000000006047828 */ /* 0x000fcc0000000000 */
[----:B------:R-:W-:Y:S02]  /*24b0*/  DADD R16, R12, R16 ;  /* 0x000000000c107229 */ /* 0x000fe40000000010 */
[----:B------:R-:W-:Y:S01]  /*24c0*/  DFMA R6, R6, 2, -R4 ;  /* 0x400000000606782b */ /* 0x000fe20000000804 */
[----:B------:R-:W-:Y:S02]  /*24d0*/  IMAD.MOV.U32 R12, RZ, RZ, 0x652b82fe ;  /* 0x652b82feff0c7424 */ /* 0x000fe400078e00ff */
[----:B------:R-:W-:-:S05]  /*24e0*/  IMAD.MOV.U32 R13, RZ, RZ, 0x3ff71547 ;  /* 0x3ff71547ff0d7424 */ /* 0x000fca00078e00ff */
[----:B------:R-:W-:-:S08]  /*24f0*/  DFMA R16, R16, 2, R6 ;  /* 0x400000001010782b */ /* 0x000fd00000000006 */
[----:B------:R-:W-:-:S08]  /*2500*/  DADD R6, R4, R16 ;  /* 0x0000000004067229 */ /* 0x000fd00000000010 */
[----:B------:R-:W-:Y:S02]  /*2510*/  DFMA R12, R6, R12, 6.75539944105574400000e+15 ;  /* 0x43380000060c742b */ /* 0x000fe4000000000c */
[----:B------:R-:W-:Y:S01]  /*2520*/  FSETP.GEU.AND P0, PT, |R7|, 4.1917929649353027344, PT ;  /* 0x4086232b0700780b */ /* 0x000fe20003f0e200 */
[----:B------:R-:W-:-:S05]  /*2530*/  DADD R4, R4, -R6 ;  /* 0x0000000004047229 */ /* 0x000fca0000000806 */
[----:B------:R-:W-:-:S03]  /*2540*/  DADD R18, R12, -6.75539944105574400000e+15 ;  /* 0xc33800000c127429 */ /* 0x000fc60000000000 */
[----:B------:R-:W-:-:S05]  /*2550*/  DADD R16, R16, R4 ;  /* 0x0000000010107229 */ /* 0x000fca0000000004 */
[----:B------:R-:W-:Y:S01]  /*2560*/  DFMA R20, R18, -UR4, R6 ;  /* 0x8000000412147c2b */ /* 0x000fe20008000006 */
[----:B------:R-:W-:Y:S01]  /*2570*/  UMOV UR4, 0x3b39803f ;  /* 0x3b39803f00047882 */ /* 0x000fe20000000000 */
[----:B------:R-:W-:-:S06]  /*2580*/  UMOV UR5, 0x3c7abc9e ;  /* 0x3c7abc9e00057882 */ /* 0x000fcc0000000000 */
[----:B------:R-:W-:Y:S01]  /*2590*/  DFMA R18, R18, -UR4, R20 ;  /* 0x8000000412127c2b */ /* 0x000fe20008000014 */
[----:B------:R-:W-:Y:S01]  /*25a0*/  UMOV UR4, 0x69ce2bdf ;  /* 0x69ce2bdf00047882 */ /* 0x000fe20000000000 */
[----:B------:R-:W-:Y:S01]  /*25b0*/  IMAD.MOV.U32 R20, RZ, RZ, -0x35dec16 ;  /* 0xfca213eaff147424 */ /* 0x000fe200078e00ff */
[----:B------:R-:W-:Y:S01]  /*25c0*/  UMOV UR5, 0x3e5ade15 ;  /* 0x3e5ade1500057882 */ /* 0x000fe20000000000 */
[----:B------:R-:W-:-:S06]  /*25d0*/  IMAD.MOV.U32 R21, RZ, RZ, 0x3e928af3 ;  /* 0x3e928af3ff157424 */ /* 0x000fcc00078e00ff */
[----:B------:R-:W-:Y:S01]  /*25e0*/  DFMA R20, R18, UR4, R20 ;  /* 0x0000000412147c2b */ /* 0x000fe20008000014 */
[----:B------:R-:W-:Y:S01]  /*25f0*/  UMOV UR4, 0x62401315 ;  /* 0x6240131500047882 */ /* 0x000fe20000000000 */
[----:B------:R-:W-:-:S06]  /*2600*/  UMOV UR5, 0x3ec71dee ;  /* 0x3ec71dee00057882 */ /* 0x000fcc0000000000 */
[----:B------:R-:W-:Y:S01]  /*2610*/  DFMA R20, R18, R20, UR4 ;  /* 0x0000000412147e2b */ /* 0x000fe20008000014 */
        /* <DEDUP_REMOVED lines=20> */
[----:B------:R-:W-:-:S08]  /*2760*/  DFMA R20, R18, R20, UR4 ;  /* 0x0000000412147e2b */ /* 0x000fd00008000014 */
[----:B------:R-:W-:-:S08]  /*2770*/  DFMA R20, R18, R20, 1 ;  /* 0x3ff000001214742b */ /* 0x000fd00000000014 */
[----:B------:R-:W-:-:S10]  /*2780*/  DFMA R18, R18, R20, 1 ;  /* 0x3ff000001212742b */ /* 0x000fd40000000014 */
[----:B------:R-:W-:Y:S02]  /*2790*/  IMAD R5, R12, 0x100000, R19 ;  /* 0x001000000c057824 */ /* 0x000fe400078e0213 */
[----:B------:R-:W-:Y:S01]  /*27a0*/  IMAD.MOV.U32 R4, RZ, RZ, R18 ;  /* 0x000000ffff047224 */ /* 0x000fe200078e0012 */
[----:B------:R-:W-:Y:S06]  /*27b0*/  @!P0 BRA `(.L_x_21) ;  /* 0x0000000000348947 */ /* 0x000fec0003800000 */
[----:B------:R-:W-:Y:S01]  /*27c0*/  FSETP.GEU.AND P1, PT, |R7|, 4.2275390625, PT ;  /* 0x408748000700780b */ /* 0x000fe20003f2e200 */
[C---:B------:R-:W-:Y:S02]  /*27d0*/  DADD R4, R6.reuse, +INF ;  /* 0x7ff0000006047429 */ /* 0x040fe40000000000 */
[----:B------:R-:W-:-:S08]  /*27e0*/  DSETP.GEU.AND P0, PT, R6, RZ, PT ;  /* 0x000000ff0600722a */ /* 0x000fd00003f0e000 */
[----:B------:R-:W-:Y:S02]  /*27f0*/  FSEL R4, R4, RZ, P0 ;  /* 0x000000ff04047208 */ /* 0x000fe40000000000 */
[----:B------:R-:W-:Y:S01]  /*2800*/  FSEL R5, R5, RZ, P0 ;  /* 0x000000ff05057208 */ /* 0x000fe20000000000 */
[----:B------:R-:W-:Y:S06]  /*2810*/  @P1 BRA `(.L_x_21) ;  /* 0x00000000001c1947 */ /* 0x000fec0003800000 */
[----:B------:R-:W-:-:S04]  /*2820*/  LEA.HI R3, R12, R12, RZ, 0x1 ;  /* 0x0000000c0c037211 */ /* 0x000fc800078f08ff */
[----:B------:R-:W-:-:S05]  /*2830*/  SHF.R.S32.HI R3, RZ, 0x1, R3 ;  /* 0x00000001ff037819 */ /* 0x000fca0000011403 */
[----:B------:R-:W-:Y:S02]  /*2840*/  IMAD.IADD R4, R12, 0x1, -R3 ;  /* 0x000000010c047824 */ /* 0x000fe400078e0a03 */
[----:B------:R-:W-:-:S03]  /*2850*/  IMAD R19, R3, 0x100000, R19 ;  /* 0x0010000003137824 */ /* 0x000fc600078e0213 */
[----:B------:R-:W-:Y:S01]  /*2860*/  LEA R5, R4, 0x3ff00000, 0x14 ;  /* 0x3ff0000004057811 */ /* 0x000fe200078ea0ff */
[----:B------:R-:W-:-:S06]  /*2870*/  IMAD.MOV.U32 R4, RZ, RZ, RZ ;  /* 0x000000ffff047224 */ /* 0x000fcc00078e00ff */
[----:B------:R-:W-:-:S11]  /*2880*/  DMUL R4, R18, R4 ;  /* 0x0000000412047228 */ /* 0x000fd60000000000 */
.L_x_21:
[----:B------:R-:W-:Y:S01]  /*2890*/  DFMA R16, R16, R4, R4 ;  /* 0x000000041010722b */ /* 0x000fe20000000004 */
[----:B------:R-:W-:Y:S01]  /*28a0*/  IMAD.MOV.U32 R35, RZ, RZ, 0x0 ;  /* 0x00000000ff237424 */ /* 0x000fe200078e00ff */
[----:B------:R-:W-:-:S08]  /*28b0*/  DSETP.NEU.AND P0, PT, |R4|, +INF , PT ;  /* 0x7ff000000400742a */ /* 0x000fd00003f0d200 */
[----:B------:R-:W-:Y:S02]  /*28c0*/  FSEL R4, R4, R16, !P0 ;  /* 0x0000001004047208 */ /* 0x000fe40004000000 */
[----:B------:R-:W-:Y:S01]  /*28d0*/  FSEL R5, R5, R17, !P0 ;  /* 0x0000001105057208 */ /* 0x000fe20004000000 */
[----:B------:R-:W-:Y:S06]  /*28e0*/  RET.REL.NODEC R34 `(_Z10h_of_p_GPUPdS_S_S_S_S_S_ddddiii) ;  /* 0xffffffd422c47950 */ /* 0x000fec0003c3ffff */
        .type           $_Z10h_of_p_GPUPdS_S_S_S_S_S_ddddiii$__internal_trig_reduction_slowpathd,@function
        .size           $_Z10h_of_p_GPUPdS_S_S_S_S_S_ddddiii$__internal_trig_reduction_slowpathd,(.L_x_58 - $_Z10h_of_p_GPUPdS_S_S_S_S_S_ddddiii$__internal_trig_reduction_slowpathd)
$_Z10h_of_p_GPUPdS_S_S_S_S_S_ddddiii$__internal_trig_reduction_slowpathd:
[----:B------:R-:W-:Y:S01]  /*28f0*/  SHF.R.U32.HI R3, RZ, 0x14, R2 ;  /* 0x00000014ff037819 */ /* 0x000fe20000011602 */
[----:B------:R-:W-:Y:S02]  /*2900*/  IMAD.MOV.U32 R5, RZ, RZ, R0 ;  /* 0x000000ffff057224 */ /* 0x000fe400078e0000 */
[----:B------:R-:W-:Y:S01]  /*2910*/  IMAD.MOV.U32 R13, RZ, RZ, R2 ;  /* 0x000000ffff0d7224 */ /* 0x000fe200078e0002 */
[----:B------:R-:W-:Y:S01]  /*2920*/  LOP3.LUT R4, R3, 0x7ff, RZ, 0xc0, !PT ;  /* 0x000007ff03047812 */ /* 0x000fe200078ec0ff */
[----:B------:R-:W-:-:S03]  /*2930*/  IMAD.MOV.U32 R6, RZ, RZ, RZ ;  /* 0x000000ffff067224 */ /* 0x000fc600078e00ff */
[----:B------:R-:W-:-:S13]  /*2940*/  ISETP.NE.AND P0, PT, R4, 0x7ff, PT ;  /* 0x000007ff0400780c */ /* 0x000fda0003f05270 */
[----:B------:R-:W-:Y:S05]  /*2950*/  @!P0 BRA `(.L_x_22) ;  /* 0x00000008002c8947 */ /* 0x000fea0003800000 */
[----:B------:R-:W-:Y:S01]  /*2960*/  VIADD R4, R4, 0xfffffc00 ;  /* 0xfffffc0004047836 */ /* 0x000fe20000000000 */
[----:B------:R-:W-:-:S04]  /*2970*/  CS2R R26, SRZ ;  /* 0x00000000001a7805 */ /* 0x000fc8000001ff00 */
[----:B------:R-:W-:Y:S02]  /*2980*/  SHF.R.U32.HI R6, RZ, 0x6, R4 ;  /* 0x00000006ff067819 */ /* 0x000fe40000011604 */
[----:B------:R-:W-:Y:S02]  /*2990*/  ISETP.GE.U32.AND P0, PT, R4, 0x80, PT ;  /* 0x000000800400780c */ /* 0x000fe40003f06070 */
[C---:B------:R-:W-:Y:S02]  /*29a0*/  IADD3 R7, PT, PT, -R6.reuse, 0x13, RZ ;  /* 0x0000001306077810 */ /* 0x040fe40007ffe1ff */
[----:B------:R-:W-:Y:S02]  /*29b0*/  IADD3 R19, PT, PT, -R6, 0xf, RZ ;  /* 0x0000000f06137810 */ /* 0x000fe40007ffe1ff */
[----:B------:R-:W-:-:S04]  /*29c0*/  SEL R7, R7, 0x12, P0 ;  /* 0x0000001207077807 */ /* 0x000fc80000000000 */
[----:B------:R-:W-:-:S13]  /*29d0*/  ISETP.GE.AND P0, PT, R19, R7, PT ;  /* 0x000000071300720c */ /* 0x000fda0003f06270 */
[----:B------:R-:W-:Y:S05]  /*29e0*/  @P0 BRA `(.L_x_23) ;  /* 0x00000000008c0947 */ /* 0x000fea0003800000 */
[C---:B------:R-:W-:Y:S01]  /*29f0*/  SHF.L.U64.HI R17, R5.reuse, 0xb, R13 ;  /* 0x0000000b05117819 */ /* 0x040fe2000001020d */
[----:B------:R-:W-:Y:S01]  /*2a00*/  IMAD.SHL.U32 R13, R5, 0x800, RZ ;  /* 0x00000800050d7824 */ /* 0x000fe200078e00ff */
[----:B------:R-:W-:Y:S01]  /*2a10*/  IADD3 R12, PT, PT, RZ, -R6, -R7 ;  /* 0x80000006ff0c7210 */ /* 0x000fe20007ffe807 */
[----:B------:R-:W-:Y:S01]  /*2a20*/  IMAD.MOV.U32 R16, RZ, RZ, RZ ;  /* 0x000000ffff107224 */ /* 0x000fe200078e00ff */
[----:B------:R-:W-:Y:S02]  /*2a30*/  CS2R R26, SRZ ;  /* 0x00000000001a7805 */ /* 0x000fe4000001ff00 */
[----:B------:R-:W-:Y:S01]  /*2a40*/  LOP3.LUT R17, R17, 0x80000000, RZ, 0xfc, !PT ;  /* 0x8000000011117812 */ /* 0x000fe200078efcff */
[----:B------:R-:W0:Y:S01]  /*2a50*/  LDCU.64 UR4, c[0x0][0x358] ;  /* 0x00006b00ff0477ac */ /* 0x000e220008000a00 */
[----:B------:R-:W-:-:S05]  /*2a60*/  NOP ;  /* 0x0000000000007918 */ /* 0x000fca0000000000 */
.L_x_24:
[----:B------:R-:W1:Y:S02]  /*2a70*/  LDC.64 R4, c[0x4][RZ] ;  /* 0x01000000ff047b82 */ /* 0x000e640000000a00 */
[----:B-1----:R-:W-:-:S06]  /*2a80*/  IMAD.WIDE R4, R19, 0x8, R4 ;  /* 0x0000000813047825 */ /* 0x002fcc00078e0204 */
[----:B0-----:R-:W2:Y:S01]  /*2a90*/  LDG.E.64.CONSTANT R4, desc[UR4][R4.64] ;  /* 0x0000000404047981 */ /* 0x001ea2000c1e9b00 */
[----:B------:R-:W-:Y:S02]  /*2aa0*/  VIADD R12, R12, 0x1 ;  /* 0x000000010c0c7836 */ /* 0x000fe40000000000 */
[----:B------:R-:W-:Y:S02]  /*2ab0*/  VIADD R19, R19, 0x1 ;  /* 0x0000000113137836 */ /* 0x000fe40000000000 */
[----:B--2---:R-:W-:-:S04]  /*2ac0*/  IMAD.WIDE.U32 R26, P2, R4, R13, R26 ;  /* 0x0000000d041a7225 */ /* 0x004fc8000784001a */
[----:B------:R-:W-:Y:S02]  /*2ad0*/  IMAD R21, R4, R17, RZ ;  /* 0x0000001104157224 */ /* 0x000fe400078e02ff */
[CC--:B------:R-:W-:Y:S02]  /*2ae0*/  IMAD R18, R5.reuse, R13.reuse, RZ ;  /* 0x0000000d05127224 */ /* 0x0c0fe400078e02ff */
[----:B------:R-:W-:Y:S01]  /*2af0*/  IMAD.HI.U32 R23, R5, R13, RZ ;  /* 0x0000000d05177227 */ /* 0x000fe200078e00ff */
[----:B------:R-:W-:-:S03]  /*2b00*/  IADD3 R27, P0, PT, R21, R27, RZ ;  /* 0x0000001b151b7210 */ /* 0x000fc60007f1e0ff */
[----:B------:R-:W-:Y:S01]  /*2b10*/  IMAD R21, R16, 0x8, R1 ;  /* 0x0000000810157824 */ /* 0x000fe200078e0201 */
[----:B------:R-:W-:Y:S01]  /*2b20*/  IADD3 R27, P1, PT, R18, R27, RZ ;  /* 0x0000001b121b7210 */ /* 0x000fe20007f3e0ff */
[----:B------:R-:W-:-:S04]  /*2b30*/  IMAD.HI.U32 R18, R4, R17, RZ ;  /* 0x0000001104127227 */ /* 0x000fc800078e00ff */
[----:B------:R-:W-:Y:S01]  /*2b40*/  IMAD.X R4, RZ, RZ, R18, P2 ;  /* 0x000000ffff047224 */ /* 0x000fe200010e0612 */
[----:B------:R0:W-:Y:S01]  /*2b50*/  STL.64 [R21], R26 ;  /* 0x0000001a15007387 */ /* 0x0001e20000100a00 */
[----:B------:R-:W-:-:S03]  /*2b60*/  IMAD.HI.U32 R18, R5, R17, RZ ;  /* 0x0000001105127227 */ /* 0x000fc600078e00ff */
[----:B------:R-:W-:Y:S01]  /*2b70*/  IADD3.X R4, P0, PT, R23, R4, RZ, P0, !PT ;  /* 0x0000000417047210 */ /* 0x000fe2000071e4ff */
[----:B------:R-:W-:Y:S02]  /*2b80*/  IMAD R5, R5, R17, RZ ;  /* 0x0000001105057224 */ /* 0x000fe400078e02ff */
[----:B------:R-:W-:-:S03]  /*2b90*/  VIADD R16, R16, 0x1 ;  /* 0x0000000110107836 */ /* 0x000fc60000000000 */
[----:B------:R-:W-:Y:S01]  /*2ba0*/  IADD3.X R5, P1, PT, R5, R4, RZ, P1, !PT ;  /* 0x0000000405057210 */ /* 0x000fe20000f3e4ff */
[----:B------:R-:W-:Y:S01]  /*2bb0*/  IMAD.X R4, RZ, RZ, R18, P0 ;  /* 0x000000ffff047224 */ /* 0x000fe200000e0612 */
[----:B------:R-:W-:-:S03]  /*2bc0*/  ISETP.NE.AND P0, PT, R12, -0xf, PT ;  /* 0xfffffff10c00780c */ /* 0x000fc60003f05270 */
[----:B------:R-:W-:Y:S02]  /*2bd0*/  IMAD.X R4, RZ, RZ, R4, P1 ;  /* 0x000000ffff047224 */ /* 0x000fe400008e0604 */
[----:B0-----:R-:W-:Y:S02]  /*2be0*/  IMAD.MOV.U32 R26, RZ, RZ, R5 ;  /* 0x000000ffff1a7224 */ /* 0x001fe400078e0005 */
[----:B------:R-:W-:-:S06]  /*2bf0*/  IMAD.MOV.U32 R27, RZ, RZ, R4 ;  /* 0x000000ffff1b7224 */ /* 0x000fcc00078e0004 */
[----:B------:R-:W-:Y:S05]  /*2c00*/  @P0 BRA `(.L_x_24) ;  /* 0xfffffffc00980947 */ /* 0x000fea000383ffff */
[----:B------:R-:W-:-:S07]  /*2c10*/  IMAD.MOV.U32 R19, RZ, RZ, R7 ;  /* 0x000000ffff137224 */ /* 0x000fce00078e0007 */
.L_x_23:
[----:B------:R-:W-:Y:S01]  /*2c20*/  LOP3.LUT P0, R21, R3, 0x3f, RZ, 0xc0, !PT ;  /* 0x0000003f03157812 */ /* 0x000fe2000780c0ff */
[----:B------:R-:W-:-:S04]  /*2c30*/  IMAD.IADD R4, R6, 0x1, R19 ;  /* 0x0000000106047824 */ /* 0x000fc800078e0213 */
[----:B------:R-:W-:-:S05]  /*2c40*/  IMAD.U32 R13, R4, 0x8, R1 ;  /* 0x00000008040d7824 */ /* 0x000fca00078e0001 */
[----:B------:R0:W-:Y:S04]  /*2c50*/  STL.64 [R13+-0x78], R26 ;  /* 0xffff881a0d007387 */ /* 0x0001e80000100a00 */
[----:B------:R-:W2:Y:S04]  /*2c60*/  @P0 LDL.64 R16, [R1+0x8] ;  /* 0x0000080001100983 */ /* 0x000ea80000100a00 */
[----:B------:R-:W3:Y:S04]  /*2c70*/  LDL.64 R4, [R1+0x10] ;  /* 0x0000100001047983 */ /* 0x000ee80000100a00 */
[----:B------:R-:W4:Y:S01]  /*2c80*/  LDL.64 R6, [R1+0x18] ;  /* 0x0000180001067983 */ /* 0x000f220000100a00 */
[----:B------:R-:W-:-:S02]  /*2c90*/  @P0 LOP3.LUT R3, R3, 0x3f, RZ, 0xc, !PT ;  /* 0x0000003f03030812 */ /* 0x000fc400078e0cff */
[--C-:B--2---:R-:W-:Y:S02]  /*2ca0*/  @P0 SHF.R.U64 R12, R16, 0x1, R17.reuse ;  /* 0x00000001100c0819 */ /* 0x104fe40000001211 */
[----:B------:R-:W-:Y:S02]  /*2cb0*/  @P0 SHF.R.U32.HI R16, RZ, 0x1, R17 ;  /* 0x00000001ff100819 */ /* 0x000fe40000011611 */
[----:B---3--:R-:W-:Y:S02]  /*2cc0*/  @P0 SHF.L.U32 R17, R4, R21, RZ ;  /* 0x0000001504110219 */ /* 0x008fe400000006ff */
[----:B------:R-:W-:Y:S02]  /*2cd0*/  @P0 SHF.R.U64 R12, R12, R3, R16 ;  /* 0x000000030c0c0219 */ /* 0x000fe40000001210 */
[--C-:B------:R-:W-:Y:S02]  /*2ce0*/  @P0 SHF.R.U32.HI R22, RZ, 0x1, R5.reuse ;  /* 0x00000001ff160819 */ /* 0x100fe40000011605 */
[----:B------:R-:W-:-:S02]  /*2cf0*/  @P0 SHF.R.U64 R20, R4, 0x1, R5 ;  /* 0x0000000104140819 */ /* 0x000fc40000001205 */
[----:B------:R-:W-:Y:S02]  /*2d00*/  @P0 SHF.L.U64.HI R18, R4, R21, R5 ;  /* 0x0000001504120219 */ /* 0x000fe40000010205 */
[----:B0-----:R-:W-:Y:S02]  /*2d10*/  @P0 SHF.R.U32.HI R13, RZ, R3, R16 ;  /* 0x00000003ff0d0219 */ /* 0x001fe40000011610 */
[----:B------:R-:W-:Y:S02]  /*2d20*/  @P0 LOP3.LUT R4, R17, R12, RZ, 0xfc, !PT ;  /* 0x0000000c11040212 */ /* 0x000fe400078efcff */
[----:B----4-:R-:W-:Y:S02]  /*2d30*/  @P0 SHF.L.U32 R16, R6, R21, RZ ;  /* 0x0000001506100219 */ /* 0x010fe400000006ff */
[----:B------:R-:W-:Y:S01]  /*2d40*/  @P0 SHF.R.U64 R19, R20, R3, R22 ;  /* 0x0000000314130219 */ /* 0x000fe20000001216 */
[----:B------:R-:W-:Y:S01]  /*2d50*/  IMAD.SHL.U32 R17, R4, 0x4, RZ ;  /* 0x0000000404117824 */ /* 0x000fe200078e00ff */
[----:B------:R-:W-:-:S02]  /*2d60*/  @P0 LOP3.LUT R5, R18, R13, RZ, 0xfc, !PT ;  /* 0x0000000d12050212 */ /* 0x000fc400078efcff */
[----:B------:R-:W-:Y:S02]  /*2d70*/  @P0 SHF.L.U64.HI R12, R6, R21, R7 ;  /* 0x00000015060c0219 */ /* 0x000fe40000010207 */
[----:B------:R-:W-:Y:S02]  /*2d80*/  @P0 LOP3.LUT R6, R16, R19, RZ, 0xfc, !PT ;  /* 0x0000001310060212 */ /* 0x000fe400078efcff */
[----:B------:R-:W-:Y:S02]  /*2d90*/  @P0 SHF.R.U32.HI R3, RZ, R3, R22 ;  /* 0x00000003ff030219 */ /* 0x000fe40000011616 */
[----:B------:R-:W-:Y:S02]  /*2da0*/  SHF.L.U64.HI R19, R4, 0x2, R5 ;  /* 0x0000000204137819 */ /* 0x000fe40000010205 */
[----:B------:R-:W-:Y:S02]  /*2db0*/  @P0 LOP3.LUT R7, R12, R3, RZ, 0xfc, !PT ;  /* 0x000000030c070212 */ /* 0x000fe400078efcff */
[----:B------:R-:W-:-:S02]  /*2dc0*/  SHF.L.W.U32.HI R5, R5, 0x2, R6 ;  /* 0x0000000205057819 */ /* 0x000fc40000010e06 */
[----:B------:R-:W-:Y:S02]  /*2dd0*/  IADD3 RZ, P0, PT, RZ, -R17, RZ ;  /* 0x80000011ffff7210 */ /* 0x000fe40007f1e0ff */
[----:B------:R-:W-:Y:S02]  /*2de0*/  LOP3.LUT R3, RZ, R19, RZ, 0x33, !PT ;  /* 0x00000013ff037212 */ /* 0x000fe400078e33ff */
[----:B------:R-:W-:Y:S02]  /*2df0*/  SHF.L.W.U32.HI R6, R6, 0x2, R7 ;  /* 0x0000000206067819 */ /* 0x000fe40000010e07 */
[----:B------:R-:W-:Y:S02]  /*2e00*/  LOP3.LUT R4, RZ, R5, RZ, 0x33, !PT ;  /* 0x00000005ff047212 */ /* 0x000fe400078e33ff */
[----:B------:R-:W-:Y:S02]  /*2e10*/  IADD3.X R12, P0, PT, RZ, R3, RZ, P0, !PT ;  /* 0x00000003ff0c7210 */ /* 0x000fe4000071e4ff */
[----:B------:R-:W-:-:S02]  /*2e20*/  LOP3.LUT R3, RZ, R6, RZ, 0x33, !PT ;  /* 0x00000006ff037212 */ /* 0x000fc400078e33ff */
[----:B------:R-:W-:Y:S02]  /*2e30*/  IADD3.X R16, P1, PT, RZ, R4, RZ, P0, !PT ;  /* 0x00000004ff107210 */ /* 0x000fe4000073e4ff */
[----:B------:R-:W-:-:S03]  /*2e40*/  ISETP.GT.U32.AND P2, PT, R5, -0x1, PT ;  /* 0xffffffff0500780c */ /* 0x000fc60003f44070 */
[----:B------:R-:W-:Y:S01]  /*2e50*/  IMAD.X R3, RZ, RZ, R3, P1 ;  /* 0x000000ffff037224 */ /* 0x000fe200008e0603 */
[----:B------:R-:W-:-:S04]  /*2e60*/  ISETP.GT.AND.EX P0, PT, R6, -0x1, PT, P2 ;  /* 0xffffffff0600780c */ /* 0x000fc80003f04320 */
[----:B------:R-:W-:Y:S02]  /*2e70*/  SEL R4, R6, R3, P0 ;  /* 0x0000000306047207 */ /* 0x000fe40000000000 */
[----:B------:R-:W-:Y:S02]  /*2e80*/  SEL R21, R5, R16, P0 ;  /* 0x0000001005157207 */ /* 0x000fe40000000000 */
[----:B------:R-:W-:Y:S02]  /*2e90*/  ISETP.NE.U32.AND P1, PT, R4, RZ, PT ;  /* 0x000000ff0400720c */ /* 0x000fe40003f25070 */
[----:B------:R-:W-:Y:S02]  /*2ea0*/  SEL R12, R19, R12, P0 ;  /* 0x0000000c130c7207 */ /* 0x000fe40000000000 */
[----:B------:R-:W-:Y:S01]  /*2eb0*/  SEL R5, R21, R4, !P1 ;  /* 0x0000000415057207 */ /* 0x000fe20004800000 */
[----:B------:R-:W-:-:S05]  /*2ec0*/  @!P0 IMAD.MOV R17, RZ, RZ, -R17 ;  /* 0x000000ffff118224 */ /* 0x000fca00078e0a11 */
[----:B------:R-:W0:Y:S02]  /*2ed0*/  FLO.U32 R5, R5 ;  /* 0x0000000500057300 */ /* 0x000e2400000e0000 */
[C---:B0-----:R-:W-:Y:S02]  /*2ee0*/  IADD3 R13, PT, PT, -R5.reuse, 0x1f, RZ ;  /* 0x0000001f050d7810 */ /* 0x041fe40007ffe1ff */
[----:B------:R-:W-:-:S03]  /*2ef0*/  IADD3 R3, PT, PT, -R5, 0x3f, RZ ;  /* 0x0000003f05037810 */ /* 0x000fc60007ffe1ff */
[----:B------:R-:W-:-:S05]  /*2f00*/  @P1 IMAD.MOV R3, RZ, RZ, R13 ;  /* 0x000000ffff031224 */ /* 0x000fca00078e020d */
[----:B------:R-:W-:-:S13]  /*2f10*/  ISETP.NE.AND P1, PT, R3, RZ, PT ;  /* 0x000000ff0300720c */ /* 0x000fda0003f25270 */
[----:B------:R-:W-:Y:S05]  /*2f20*/  @!P1 BRA `(.L_x_25) ;  /* 0x0000000000289947 */ /* 0x000fea0003800000 */
[--C-:B------:R-:W-:Y:S02]  /*2f30*/  SHF.R.U64 R13, R17, 0x1, R12.reuse ;  /* 0x00000001110d7819 */ /* 0x100fe4000000120c */
[C---:B------:R-:W-:Y:S02]  /*2f40*/  LOP3.LUT R5, R3.reuse, 0x3f, RZ, 0xc0, !PT ;  /* 0x0000003f03057812 */ /* 0x040fe400078ec0ff */
[----:B------:R-:W-:Y:S02]  /*2f50*/  SHF.R.U32.HI R17, RZ, 0x1, R12 ;  /* 0x00000001ff117819 */ /* 0x000fe4000001160c */
[----:B------:R-:W-:Y:S02]  /*2f60*/  LOP3.LUT R12, R3, 0x3f, RZ, 0xc, !PT ;  /* 0x0000003f030c7812 */ /* 0x000fe400078e0cff */
[CC--:B------:R-:W-:Y:S02]  /*2f70*/  SHF.L.U64.HI R19, R21.reuse, R5.reuse, R4 ;  /* 0x0000000515137219 */ /* 0x0c0fe40000010204 */
[----:B------:R-:W-:-:S02]  /*2f80*/  SHF.L.U32 R5, R21, R5, RZ ;  /* 0x0000000515057219 */ /* 0x000fc400000006ff */
[-CC-:B------:R-:W-:Y:S02]  /*2f90*/  SHF.R.U64 R4, R13, R12.reuse, R17.reuse ;  /* 0x0000000c0d047219 */ /* 0x180fe40000001211 */
[----:B------:R-:W-:Y:S02]  /*2fa0*/  SHF.R.U32.HI R12, RZ, R12, R17 ;  /* 0x0000000cff0c7219 */ /* 0x000fe40000011611 */
[----:B------:R-:W-:Y:S02]  /*2fb0*/  LOP3.LUT R21, R5, R4, RZ, 0xfc, !PT ;  /* 0x0000000405157212 */ /* 0x000fe400078efcff */
[----:B------:R-:W-:-:S07]  /*2fc0*/  LOP3.LUT R4, R19, R12, RZ, 0xfc, !PT ;  /* 0x0000000c13047212 */ /* 0x000fce00078efcff */
.L_x_25:
[----:B------:R-:W-:Y:S01]  /*2fd0*/  IMAD.WIDE.U32 R16, R21, 0x2168c235, RZ ;  /* 0x2168c23515107825 */ /* 0x000fe200078e00ff */
[----:B------:R-:W-:-:S03]  /*2fe0*/  SHF.R.U32.HI R7, RZ, 0x1e, R7 ;  /* 0x0000001eff077819 */ /* 0x000fc60000011607 */
[----:B------:R-:W-:Y:S01]  /*2ff0*/  IMAD.MOV.U32 R12, RZ, RZ, R17 ;  /* 0x000000ffff0c7224 */ /* 0x000fe200078e0011 */
[----:B------:R-:W-:Y:S01]  /*3000*/  IADD3 RZ, P1, PT, R16, R16, RZ ;  /* 0x0000001010ff7210 */ /* 0x000fe20007f3e0ff */
[----:B------:R-:W-:Y:S01]  /*3010*/  IMAD.MOV.U32 R13, RZ, RZ, RZ ;  /* 0x000000ffff0d7224 */ /* 0x000fe200078e00ff */
[----:B------:R-:W-:Y:S01]  /*3020*/  LEA.HI R6, R6, R7, RZ, 0x1 ;  /* 0x0000000706067211 */ /* 0x000fe200078f08ff */
[----:B------:R-:W-:-:S04]  /*3030*/  IMAD.HI.U32 R5, R4, -0x36f0255e, RZ ;  /* 0xc90fdaa204057827 */ /* 0x000fc800078e00ff */
[----:B------:R-:W-:-:S04]  /*3040*/  IMAD.WIDE.U32 R12, R21, -0x36f0255e, R12 ;  /* 0xc90fdaa2150c7825 */ /* 0x000fc800078e000c */
[C---:B------:R-:W-:Y:S02]  /*3050*/  IMAD R17, R4.reuse, -0x36f0255e, RZ ;  /* 0xc90fdaa204117824 */ /* 0x040fe400078e02ff */
[----:B------:R-:W-:-:S04]  /*3060*/  IMAD.WIDE.U32 R12, P2, R4, 0x2168c235, R12 ;  /* 0x2168c235040c7825 */ /* 0x000fc8000784000c */
[----:B------:R-:W-:Y:S01]  /*3070*/  IMAD.X R4, RZ, RZ, R5, P2 ;  /* 0x000000ffff047224 */ /* 0x000fe200010e0605 */
[----:B------:R-:W-:Y:S02]  /*3080*/  IADD3 R5, P2, PT, R17, R13, RZ ;  /* 0x0000000d11057210 */ /* 0x000fe40007f5e0ff */
[----:B------:R-:W-:Y:S02]  /*3090*/  IADD3.X RZ, P1, PT, R12, R12, RZ, P1, !PT ;  /* 0x0000000c0cff7210 */ /* 0x000fe40000f3e4ff */
[C---:B------:R-:W-:Y:S01]  /*30a0*/  ISETP.GT.U32.AND P3, PT, R5.reuse, RZ, PT ;  /* 0x000000ff0500720c */ /* 0x040fe20003f64070 */
[----:B------:R-:W-:Y:S01]  /*30b0*/  IMAD.X R4, RZ, RZ, R4, P2 ;  /* 0x000000ffff047224 */ /* 0x000fe200010e0604 */
[----:B------:R-:W-:-:S04]  /*30c0*/  IADD3.X R12, P2, PT, R5, R5, RZ, P1, !PT ;  /* 0x00000005050c7210 */ /* 0x000fc80000f5e4ff */
[C---:B------:R-:W-:Y:S01]  /*30d0*/  ISETP.GT.AND.EX P1, PT, R4.reuse, RZ, PT, P3 ;  /* 0x000000ff0400720c */ /* 0x040fe20003f24330 */
[----:B------:R-:W-:-:S03]  /*30e0*/  IMAD.X R13, R4, 0x1, R4, P2 ;  /* 0x00000001040d7824 */ /* 0x000fc600010e0604 */
[----:B------:R-:W-:Y:S02]  /*30f0*/  SEL R5, R12, R5, P1 ;  /* 0x000000050c057207 */ /* 0x000fe40000800000 */
[----:B------:R-:W-:Y:S02]  /*3100*/  SEL R12, R13, R4, P1 ;  /* 0x000000040d0c7207 */ /* 0x000fe40000800000 */
[----:B------:R-:W-:Y:S02]  /*3110*/  IADD3 R5, P2, PT, R5, 0x1, RZ ;  /* 0x0000000105057810 */ /* 0x000fe40007f5e0ff */
[----:B------:R-:W-:Y:S02]  /*3120*/  SEL R16, RZ, 0xffffffff, !P1 ;  /* 0xffffffffff107807 */ /* 0x000fe40004800000 */
[----:B------:R-:W-:Y:S01]  /*3130*/  LOP3.LUT P1, R4, R2, 0x80000000, RZ, 0xc0, !PT ;  /* 0x8000000002047812 */ /* 0x000fe2000782c0ff */
[----:B------:R-:W-:Y:S02]  /*3140*/  IMAD.X R12, RZ, RZ, R12, P2 ;  /* 0x000000ffff0c7224 */ /* 0x000fe400010e060c */
[----:B------:R-:W-:Y:S01]  /*3150*/  IMAD.IADD R3, R16, 0x1, -R3 ;  /* 0x0000000110037824 */ /* 0x000fe200078e0a03 */
[----:B------:R-:W-:-:S02]  /*3160*/  @!P0 LOP3.LUT R4, R4, 0x80000000, RZ, 0x3c, !PT ;  /* 0x8000000004048812 */ /* 0x000fc400078e3cff */
[----:B------:R-:W-:Y:S01]  /*3170*/  SHF.R.U64 R5, R5, 0xa, R12 ;  /* 0x0000000a05057819 */ /* 0x000fe2000000120c */
[----:B------:R-:W-:-:S03]  /*3180*/  IMAD.SHL.U32 R3, R3, 0x100000, RZ ;  /* 0x0010000003037824 */ /* 0x000fc600078e00ff */
[----:B------:R-:W-:-:S03]  /*3190*/  IADD3 R5, P2, PT, R5, 0x1, RZ ;  /* 0x0000000105057810 */ /* 0x000fc60007f5e0ff */
[----:B------:R-:W-:Y:S01]  /*31a0*/  @P1 IMAD.MOV R6, RZ, RZ, -R6 ;  /* 0x000000ffff061224 */ /* 0x000fe200078e0a06 */
[----:B------:R-:W-:-:S04]  /*31b0*/  LEA.HI.X R12, R12, RZ, RZ, 0x16, P2 ;  /* 0x000000ff0c0c7211 */ /* 0x000fc800010fb4ff */
[--C-:B------:R-:W-:Y:S02]  /*31c0*/  SHF.R.U64 R5, R5, 0x1, R12.reuse ;  /* 0x0000000105057819 */ /* 0x100fe4000000120c */
[----:B------:R-:W-:Y:S02]  /*31d0*/  SHF.R.U32.HI R12, RZ, 0x1, R12 ;  /* 0x00000001ff0c7819 */ /* 0x000fe4000001160c */
[----:B------:R-:W-:-:S04]  /*31e0*/  IADD3 R5, P2, P3, RZ, RZ, R5 ;  /* 0x000000ffff057210 */ /* 0x000fc80007b5e005 */
[----:B------:R-:W-:-:S04]  /*31f0*/  IADD3.X R3, PT, PT, R3, 0x3fe00000, R12, P2, P3 ;  /* 0x3fe0000003037810 */ /* 0x000fc800017e640c */
[----:B------:R-:W-:-:S07]  /*3200*/  LOP3.LUT R13, R3, R4, RZ, 0xfc, !PT ;  /* 0x00000004030d7212 */ /* 0x000fce00078efcff */
.L_x_22:
[----:B------:R-:W-:Y:S02]  /*3210*/  IMAD.MOV.U32 R25, RZ, RZ, 0x0 ;  /* 0x00000000ff197424 */ /* 0x000fe400078e00ff */
[----:B------:R-:W-:Y:S02]  /*3220*/  IMAD.MOV.U32 R3, RZ, RZ, R6 ;  /* 0x000000ffff037224 */ /* 0x000fe400078e0006 */
[----:B------:R-:W-:Y:S01]  /*3230*/  IMAD.MOV.U32 R12, RZ, RZ, R5 ;  /* 0x000000ffff0c7224 */ /* 0x000fe200078e0005 */
[----:B------:R-:W-:Y:S06]  /*3240*/  RET.REL.NODEC R24 `(_Z10h_of_p_GPUPdS_S_S_S_S_S_ddddiii) ;  /* 0xffffffcc186c7950 */ /* 0x000fec0003c3ffff */
.L_x_26:
[----:B------:R-:W-:-:S00]  /*3250*/  BRA `(.L_x_26) ;  /* 0xfffffffc00fc7947 */ /* 0x000fc0000383ffff */
[----:B------:R-:W-:-:S00]  /*3260*/  NOP ;  /* 0x0000000000007918 */ /* 0x000fc00000000000 */
        /* <DEDUP_REMOVED lines=9> */
.L_x_58:


//--------------------- .text._Z16epsilon_of_p_GPUPdS_S_S_S_S_S_ddddiii --------------------------
	.section	.text._Z16epsilon_of_p_GPUPdS_S_S_S_S_S_ddddiii,"ax",@progbits
	.align	128
        .global         _Z16epsilon_of_p_GPUPdS_S_S_S_S_S_ddddiii
        .type           _Z16epsilon_of_p_GPUPdS_S_S_S_S_S_ddddiii,@function
        .size           _Z16epsilon_of_p_GPUPdS_S_S_S_S_S_ddddiii,(.L_x_62 - _Z16epsilon_of_p_GPUPdS_S_S_S_S_S_ddddiii)
        .other          _Z16epsilon_of_p_GPUPdS_S_S_S_S_S_ddddiii,@"STO_CUDA_ENTRY STV_DEFAULT"
_Z16epsilon_of_p_GPUPdS_S_S_S_S_S_ddddiii:
.text._Z16epsilon_of_p_GPUPdS_S_S_S_S_S_ddddiii:
        /* <DEDUP_REMOVED lines=41> */
[----:B01---5:R-:W-:Y:S05]  /*0290*/  CALL.REL.NOINC `($_Z16epsilon_of_p_GPUPdS_S_S_S_S_S_ddddiii$__internal_trig_reduction_slowpathd) ;  /* 0x0000002400c07944 */ /* 0x023fea0003c00000 */
.L_x_28:
[----:B------:R-:W-:-:S07]  /*02a0*/  VIADD R0, R0, 0x1 ;  /* 0x0000000100007836 */ /* 0x000fce0000000000 */
.L_x_27:
        /* <DEDUP_REMOVED lines=9> */
[----:B------:R-:W-:-:S02]  /*0340*/  IMAD.MOV.U32 R28, RZ, RZ, 0x20fd8164 ;  /* 0x20fd8164ff1c7424 */ /* 0x000fc400078e00ff */
        /* <DEDUP_REMOVED lines=15> */
[----:B------:R-:W-:Y:S02]  /*0440*/  LOP3.LUT P0, RZ, R0, 0x2, RZ, 0xc0, !PT ;  /* 0x0000000200ff7812 */ /* 0x000fe4000780c0ff */
[----:B------:R-:W-:Y:S02]  /*0450*/  MOV R0, 0x4b0 ;  /* 0x000004b000007802 */ /* 0x000fe40000000f00 */
[----:B------:R-:W-:-:S10]  /*0460*/  DADD R2, RZ, -R8 ;  /* 0x00000000ff027229 */ /* 0x000fd40000000808 */
[----:B------:R-:W-:Y:S02]  /*0470*/  FSEL R20, R8, R2, !P0 ;  /* 0x0000000208147208 */ /* 0x000fe40004000000 */
[----:B------:R-:W-:-:S06]  /*0480*/  FSEL R21, R9, R3, !P0 ;  /* 0x0000000309157208 */ /* 0x000fcc0004000000 */
[----:B------:R-:W-:-:S11]  /*0490*/  DADD R12, -RZ, |R20| ;  /* 0x00000000ff0c7229 */ /* 0x000fd60000000514 */
[----:B01---5:R-:W-:Y:S05]  /*04a0*/  CALL.REL.NOINC `($_Z16epsilon_of_p_GPUPdS_S_S_S_S_S_ddddiii$__internal_accurate_pow) ;  /* 0x0000001800907944 */ /* 0x023fea0003c00000 */
[----:B------:R-:W0:Y:S01]  /*04b0*/  LDC.64 R10, c[0x0][0x3d0] ;  /* 0x0000f400ff0a7b82 */ /* 0x000e220000000a00 */
[C---:B------:R-:W-:Y:S01]  /*04c0*/  DADD R2, R20.reuse, 2 ;  /* 0x4000000014027429 */ /* 0x040fe20000000000 */
[----:B------:R-:W-:Y:S01]  /*04d0*/  IMAD.MOV.U32 R8, RZ, RZ, R24 ;  /* 0x000000ffff087224 */ /* 0x000fe200078e0018 */
[C---:B------:R-:W-:Y:S01]  /*04e0*/  DSETP.NEU.AND P2, PT, R20.reuse, RZ, PT ;  /* 0x000000ff1400722a */ /* 0x040fe20003f4d000 */
[----:B------:R-:W-:Y:S01]  /*04f0*/  IMAD.MOV.U32 R9, RZ, RZ, R25 ;  /* 0x000000ffff097224 */ /* 0x000fe200078e0019 */
        /* <DEDUP_REMOVED lines=13> */
.L_x_29:
        /* <DEDUP_REMOVED lines=21> */
[----:B------:R-:W-:Y:S05]  /*0720*/  CALL.REL.NOINC `($_Z16epsilon_of_p_GPUPdS_S_S_S_S_S_ddddiii$__internal_trig_reduction_slowpathd) ;  /* 0x00000020009c7944 */ /* 0x000fea0003c00000 */
.L_x_30:
        /* <DEDUP_REMOVED lines=31> */
[----:B------:R-:W-:Y:S05]  /*0920*/  CALL.REL.NOINC `($_Z16epsilon_of_p_GPUPdS_S_S_S_S_S_ddddiii$__internal_accurate_pow) ;  /* 0x0000001400707944 */ /* 0x000fea0003c00000 */
        /* <DEDUP_REMOVED lines=8> */
[----:B------:R-:W-:Y:S01]  /*09b0*/  LOP3.LUT R2, R3, 0x7ff00000, RZ, 0xc0, !PT ;  /* 0x7ff0000003027812 */ /* 0x000fe200078ec0ff */
[----:B------:R-:W-:-:S03]  /*09c0*/  IMAD.MOV.U32 R3, RZ, RZ, R25 ;  /* 0x000000ffff037224 */ /* 0x000fc600078e0019 */
[----:B------:R-:W-:Y:S01]  /*09d0*/  ISETP.NE.AND P1, PT, R2, 0x7ff00000, PT ;  /* 0x7ff000000200780c */ /* 0x000fe20003f25270 */
[----:B------:R-:W-:Y:S01]  /*09e0*/  IMAD.MOV.U32 R2, RZ, RZ, R24 ;  /* 0x000000ffff027224 */ /* 0x000fe200078e0018 */
        /* <DEDUP_REMOVED lines=8> */
.L_x_31:
        /* <DEDUP_REMOVED lines=15> */
[----:B------:R-:W-:Y:S01]  /*0b60*/  IMAD.MOV.U32 R32, RZ, RZ, RZ ;  /* 0x000000ffff207224 */ /* 0x000fe200078e00ff */
[----:B------:R-:W-:-:S07]  /*0b70*/  CS2R R12, SRZ ;  /* 0x00000000000c7805 */ /* 0x000fce000001ff00 */
.L_x_40:
[----:B------:R-:W0:Y:S01]  /*0b80*/  LDC.64 R2, c[0x0][0x398] ;  /* 0x0000e600ff027b82 */ /* 0x000e220000000a00 */
[----:B------:R-:W1:Y:S01]  /*0b90*/  LDCU.64 UR4, c[0x0][0x3c0] ;  /* 0x00007800ff0477ac */ /* 0x000e620008000a00 */
[----:B------:R-:W2:Y:S01]  /*0ba0*/  LDCU.64 UR12, c[0x0][0x3d8] ;  /* 0x00007b00ff0c77ac */ /* 0x000ea20008000a00 */
[----:B------:R-:W3:Y:S01]  /*0bb0*/  LDCU.64 UR10, c[0x0][0x3c8] ;  /* 0x00007900ff0a77ac */ /* 0x000ee20008000a00 */
[----:B------:R-:W4:Y:S01]  /*0bc0*/  LDCU.64 UR8, c[0x0][0x3a0] ;  /* 0x00007400ff0877ac */ /* 0x000f220008000a00 */
[----:B0-----:R-:W-:-:S06]  /*0bd0*/  IMAD.WIDE.U32 R2, R32, 0x8, R2 ;  /* 0x0000000820027825 */ /* 0x001fcc00078e0002 */
[----:B------:R-:W5:Y:S01]  /*0be0*/  LDG.E.64 R2, desc[UR6][R2.64] ;  /* 0x0000000602027981 */ /* 0x000f62000c1e1b00 */
[C---:B--2---:R-:W-:Y:S02]  /*0bf0*/  IMAD R30, R32.reuse, UR13, RZ ;  /* 0x0000000d201e7c24 */ /* 0x044fe4000f8e02ff */
[----:B------:R-:W-:Y:S02]  /*0c00*/  VIADD R32, R32, 0x1 ;  /* 0x0000000120207836 */ /* 0x000fe40000000000 */
[C---:B------:R-:W-:Y:S02]  /*0c10*/  IMAD R31, R30.reuse, 0x9, RZ ;  /* 0x000000091e1f7824 */ /* 0x040fe400078e02ff */
[----:B------:R-:W-:Y:S01]  /*0c20*/  IMAD R30, R30, 0x3, RZ ;  /* 0x000000031e1e7824 */ /* 0x000fe200078e02ff */
[----:B------:R-:W-:Y:S01]  /*0c30*/  ISETP.NE.AND P0, PT, R32, UR12, PT ;  /* 0x0000000c20007c0c */ /* 0x000fe2000bf05270 */
[----:B-----5:R-:W-:-:S08]  /*0c40*/  DADD R14, R4, -R2 ;  /* 0x00000000040e7229 */ /* 0x020fd00000000802 */
[C---:B-1----:R-:W-:Y:S02]  /*0c50*/  DADD R16, R14.reuse, UR4 ;  /* 0x000000040e107e29 */ /* 0x042fe40008000000 */
[----:B------:R-:W-:Y:S02]  /*0c60*/  DFMA R18, -RZ, UR4, R14 ;  /* 0x00000004ff127c2b */ /* 0x000fe4000800010e */
[----:B------:R-:W-:Y:S01]  /*0c70*/  DADD R20, R14, -UR4 ;  /* 0x800000040e147e29 */ /* 0x000fe20008000000 */
[----:B------:R-:W-:-:S03]  /*0c80*/  UIADD3 UR4, UPT, UPT, -UR13, URZ, URZ ;  /* 0x000000ff0d047290 */ /* 0x000fc6000fffe1ff */
[----:B------:R-:W-:Y:S02]  /*0c90*/  DMUL R14, R16, R16 ;  /* 0x00000010100e7228 */ /* 0x000fe40000000000 */
[----:B------:R-:W-:Y:S02]  /*0ca0*/  DMUL R16, R18, R18 ;  /* 0x0000001212107228 */ /* 0x000fe40000000000 */
[----:B---34-:R-:W-:-:S11]  /*0cb0*/  DMUL R18, R20, R20 ;  /* 0x0000001414127228 */ /* 0x018fd60000000000 */
.L_x_39:
        /* <DEDUP_REMOVED lines=9> */
[----:B------:R-:W-:-:S08]  /*0d50*/  DMUL R20, R2, R2 ;  /* 0x0000000202147228 */ /* 0x000fd00000000000 */
[----:B------:R-:W-:-:S06]  /*0d60*/  DADD R36, R14, R20 ;  /* 0x000000000e247229 */ /* 0x000fcc0000000014 */
        /* <DEDUP_REMOVED lines=19> */
[----:B------:R-:W-:Y:S02]  /*0ea0*/  IMAD.MOV.U32 R24, RZ, RZ, R2 ;  /* 0x000000ffff187224 */ /* 0x000fe400078e0002 */
[----:B------:R-:W-:-:S02]  /*0eb0*/  IMAD.MOV.U32 R37, RZ, RZ, R3 ;  /* 0x000000ffff257224 */ /* 0x000fc400078e0003 */
[----:B------:R-:W-:-:S07]  /*0ec0*/  IMAD.MOV.U32 R29, RZ, RZ, R25 ;  /* 0x000000ffff1d7224 */ /* 0x000fce00078e0019 */
[----:B------:R-:W-:Y:S05]  /*0ed0*/  CALL.REL.NOINC `($__internal_3_$__cuda_sm20_dsqrt_rn_f64_mediumpath_v1) ;  /* 0x0000000c00547944 */ /* 0x000fea0003c00000 */
.L_x_34:
[----:B------:R-:W-:Y:S05]  /*0ee0*/  BSYNC.RECONVERGENT B0 ;  /* 0x0000000000007941 */ /* 0x000fea0003800200 */
.L_x_33:
[----:B------:R-:W0:Y:S08]  /*0ef0*/  LDC.64 R2, c[0x0][0x3a8] ;  /* 0x0000ea00ff027b82 */ /* 0x000e300000000a00 */
[----:B------:R-:W1:Y:S01]  /*0f00*/  LDC.64 R26, c[0x0][0x3b8] ;  /* 0x0000ee00ff1a7b82 */ /* 0x000e620000000a00 */
[----:B0-----:R-:W-:-:S05]  /*0f10*/  IMAD.WIDE R38, R30, 0x8, R2 ;  /* 0x000000081e267825 */ /* 0x001fca00078e0202 */
[----:B------:R-:W1:Y:S04]  /*0f20*/  LDG.E.64 R2, desc[UR6][R38.64] ;  /* 0x0000000626027981 */ /* 0x000e68000c1e1b00 */
[----:B------:R-:W2:Y:S04]  /*0f30*/  LDG.E.64 R22, desc[UR6][R38.64+0x8] ;  /* 0x0000080626167981 */ /* 0x000ea8000c1e1b00 */
[----:B------:R-:W3:Y:S01]  /*0f40*/  LDG.E.64 R24, desc[UR6][R38.64+0x10] ;  /* 0x0000100626187981 */ /* 0x000ee2000c1e1b00 */
[--C-:B-1----:R-:W-:Y:S01]  /*0f50*/  DSETP.GTU.AND P1, PT, R2, R26.reuse, PT ;  /* 0x0000001a0200722a */ /* 0x102fe20003f2c000 */
[----:B------:R-:W0:Y:S01]  /*0f60*/  LDC.64 R2, c[0x0][0x3b0] ;  /* 0x0000ec00ff027b82 */ /* 0x000e220000000a00 */
[----:B--2---:R-:W-:-:S02]  /*0f70*/  DSETP.GTU.AND P2, PT, R22, R26, PT ;  /* 0x0000001a1600722a */ /* 0x004fc40003f4c000 */
[----:B---3--:R-:W-:Y:S01]  /*0f80*/  DSETP.GTU.AND P3, PT, R24, R26, PT ;  /* 0x0000001a1800722a */ /* 0x008fe20003f6c000 */
[----:B0-----:R-:W-:-:S09]  /*0f90*/  IMAD.WIDE R2, R31, 0x8, R2 ;  /* 0x000000081f027825 */ /* 0x001fd200078e0202 */
[----:B------:R-:W2:Y:S04]  /*0fa0*/  @!P1 LDG.E.64 R36, desc[UR6][R2.64] ;  /* 0x0000000602249981 */ /* 0x000ea8000c1e1b00 */
[----:B------:R-:W3:Y:S04]  /*0fb0*/  @!P2 LDG.E.64 R22, desc[UR6][R2.64+0x8] ;  /* 0x000008060216a981 */ /* 0x000ee8000c1e1b00 */
[----:B------:R-:W4:Y:S01]  /*0fc0*/  @!P3 LDG.E.64 R24, desc[UR6][R2.64+0x10] ;  /* 0x000010060218b981 */ /* 0x000f22000c1e1b00 */
[----:B------:R-:W-:Y:S01]  /*0fd0*/  DMUL R26, R28, -UR10 ;  /* 0x8000000a1c1a7c28 */ /* 0x000fe20008000000 */
[----:B------:R-:W-:Y:S07]  /*0fe0*/  BSSY.RECONVERGENT B0, `(.L_x_35) ;  /* 0x0000022000007945 */ /* 0x000fee0003800200 */
[----:B------:R-:W-:-:S08]  /*0ff0*/  DMUL R26, R10, R26 ;  /* 0x0000001a0a1a7228 */ /* 0x000fd00000000000 */
[----:B--2---:R-:W-:-:S08]  /*1000*/  @!P1 DMUL R28, R26, R36 ;  /* 0x000000241a1c9228 */ /* 0x004fd00000000000 */
[----:B------:R-:W-:Y:S02]  /*1010*/  @!P1 DFMA R12, R36, R28, R12 ;  /* 0x0000001c240c922b */ /* 0x000fe4000000000c */
[----:B---3--:R-:W-:Y:S02]  /*1020*/  @!P2 DMUL R28, R26, R22 ;  /* 0x000000161a1ca228 */ /* 0x008fe40000000000 */
[----:B------:R-:W-:Y:S02]  /*1030*/  DADD R36, R16, R20 ;  /* 0x0000000010247229 */ /* 0x000fe40000000014 */
[----:B----4-:R-:W-:-:S04]  /*1040*/  @!P3 DMUL R26, R26, R24 ;  /* 0x000000181a1ab228 */ /* 0x010fc80000000000 */
[----:B------:R-:W-:Y:S01]  /*1050*/  @!P2 DFMA R12, R22, R28, R12 ;  /* 0x0000001c160ca22b */ /* 0x000fe2000000000c */
[----:B------:R-:W0:Y:S03]  /*1060*/  MUFU.RSQ64H R23, R37 ;  /* 0x0000002500177308 */ /* 0x000e260000001c00 */
[----:B------:R-:W-:-:S04]  /*1070*/  VIADD R22, R37, 0xfcb00000 ;  /* 0xfcb0000025167836 */ /* 0x000fc80000000000 */
[----:B------:R-:W-:Y:S01]  /*1080*/  @!P3 DFMA R12, R24, R26, R12 ;  /* 0x0000001a180cb22b */ /* 0x000fe2000000000c */
[----:B------:R-:W-:Y:S01]  /*1090*/  ISETP.GE.U32.AND P4, PT, R22, 0x7ca00000, PT ;  /* 0x7ca000001600780c */ /* 0x000fe20003f86070 */
[----:B------:R-:W-:Y:S02]  /*10a0*/  IMAD.MOV.U32 R26, RZ, RZ, 0x0 ;  /* 0x00000000ff1a7424 */ /* 0x000fe400078e00ff */
[----:B------:R-:W-:Y:S01]  /*10b0*/  IMAD.MOV.U32 R27, RZ, RZ, 0x3fd80000 ;  /* 0x3fd80000ff1b7424 */ /* 0x000fe200078e00ff */
        /* <DEDUP_REMOVED lines=17> */
[----:B------:R-:W-:Y:S05]  /*11d0*/  CALL.REL.NOINC `($__internal_3_$__cuda_sm20_dsqrt_rn_f64_mediumpath_v1) ;  /* 0x0000000800947944 */ /* 0x000fea0003c00000 */
[----:B------:R-:W-:Y:S02]  /*11e0*/  IMAD.MOV.U32 R38, RZ, RZ, R28 ;  /* 0x000000ffff267224 */ /* 0x000fe400078e001c */
[----:B------:R-:W-:-:S07]  /*11f0*/  IMAD.MOV.U32 R39, RZ, RZ, R29 ;  /* 0x000000ffff277224 */ /* 0x000fce00078e001d */
.L_x_36:
[----:B------:R-:W-:Y:S05]  /*1200*/  BSYNC.RECONVERGENT B0 ;  /* 0x0000000000007941 */ /* 0x000fea0003800200 */
.L_x_35:
        /* <DEDUP_REMOVED lines=8> */
[----:B------:R-:W-:Y:S02]  /*1290*/  DADD R22, R18, R20 ;  /* 0x0000000012167229 */ /* 0x000fe40000000014 */
[C---:B---3--:R-:W-:Y:S02]  /*12a0*/  @!P2 DMUL R36, R28.reuse, R24 ;  /* 0x000000181c24a228 */ /* 0x048fe40000000000 */
[----:B----4-:R-:W-:Y:S02]  /*12b0*/  @!P3 DMUL R28, R28, R26 ;  /* 0x0000001a1c1cb228 */ /* 0x010fe40000000000 */
[----:B------:R-:W0:Y:S04]  /*12c0*/  MUFU.RSQ64H R21, R23 ;  /* 0x0000001700157308 */ /* 0x000e280000001c00 */
[----:B------:R-:W-:Y:S01]  /*12d0*/  VIADD R20, R23, 0xfcb00000 ;  /* 0xfcb0000017147836 */ /* 0x000fe20000000000 */
[----:B------:R-:W-:-:S04]  /*12e0*/  @!P2 DFMA R12, R24, R36, R12 ;  /* 0x00000024180ca22b */ /* 0x000fc8000000000c */
[----:B------:R-:W-:-:S04]  /*12f0*/  ISETP.GE.U32.AND P4, PT, R20, 0x7ca00000, PT ;  /* 0x7ca000001400780c */ /* 0x000fc80003f86070 */
[----:B------:R-:W-:Y:S01]  /*1300*/  @!P3 DFMA R12, R26, R28, R12 ;  /* 0x0000001c1a0cb22b */ /* 0x000fe2000000000c */
[----:B------:R-:W-:Y:S01]  /*1310*/  IMAD.MOV.U32 R26, RZ, RZ, 0x0 ;  /* 0x00000000ff1a7424 */ /* 0x000fe200078e00ff */
[----:B0-----:R-:W-:Y:S01]  /*1320*/  DMUL R24, R20, R20 ;  /* 0x0000001414187228 */ /* 0x001fe20000000000 */
[----:B------:R-:W-:-:S07]  /*1330*/  IMAD.MOV.U32 R27, RZ, RZ, 0x3fd80000 ;  /* 0x3fd80000ff1b7424 */ /* 0x000fce00078e00ff */
        /* <DEDUP_REMOVED lines=11> */
[----:B------:R-:W-:Y:S01]  /*13f0*/  MOV R26, R36 ;  /* 0x00000024001a7202 */ /* 0x000fe20000000f00 */
[----:B------:R-:W-:Y:S01]  /*1400*/  IMAD.MOV.U32 R35, RZ, RZ, R37 ;  /* 0x000000ffff237224 */ /* 0x000fe200078e0025 */
[----:B------:R-:W-:Y:S01]  /*1410*/  MOV R36, 0x1470 ;  /* 0x0000147000247802 */ /* 0x000fe20000000f00 */
[----:B------:R-:W-:Y:S02]  /*1420*/  IMAD.MOV.U32 R28, RZ, RZ, R38 ;  /* 0x000000ffff1c7224 */ /* 0x000fe400078e0026 */
[----:B------:R-:W-:Y:S02]  /*1430*/  IMAD.MOV.U32 R37, RZ, RZ, R25 ;  /* 0x000000ffff257224 */ /* 0x000fe400078e0019 */
[----:B------:R-:W-:Y:S02]  /*1440*/  IMAD.MOV.U32 R22, RZ, RZ, R20 ;  /* 0x000000ffff167224 */ /* 0x000fe400078e0014 */
[----:B------:R-:W-:-:S07]  /*1450*/  IMAD.MOV.U32 R29, RZ, RZ, R27 ;  /* 0x000000ffff1d7224 */ /* 0x000fce00078e001b */
[----:B------:R-:W-:Y:S05]  /*1460*/  CALL.REL.NOINC `($__internal_3_$__cuda_sm20_dsqrt_rn_f64_mediumpath_v1) ;  /* 0x0000000400f07944 */ /* 0x000fea0003c00000 */
.L_x_38:
[----:B------:R-:W-:Y:S05]  /*1470*/  BSYNC.RECONVERGENT B0 ;  /* 0x0000000000007941 */ /* 0x000fea0003800200 */
.L_x_37:
[----:B------:R-:W2:Y:S04]  /*1480*/  @!P1 LDG.E.64 R22, desc[UR6][R2.64+0x30] ;  /* 0x0000300602169981 */ /* 0x000ea8000c1e1b00 */
[----:B------:R-:W3:Y:S04]  /*1490*/  @!P2 LDG.E.64 R20, desc[UR6][R2.64+0x38] ;  /* 0x000038060214a981 */ /* 0x000ee8000c1e1b00 */
[----:B------:R-:W4:Y:S01]  /*14a0*/  @!P3 LDG.E.64 R26, desc[UR6][R2.64+0x40] ;  /* 0x00004006021ab981 */ /* 0x000f22000c1e1b00 */
[----:B------:R-:W-:Y:S01]  /*14b0*/  DMUL R28, R28, -UR10 ;  /* 0x8000000a1c1c7c28 */ /* 0x000fe20008000000 */
[----:B------:R-:W-:Y:S01]  /*14c0*/  UIADD3 UR8, UP0, UPT, UR8, 0x8, URZ ;  /* 0x0000000808087890 */ /* 0x000fe2000ff1e0ff */
[----:B------:R-:W-:-:S02]  /*14d0*/  VIADD R31, R31, 0x9 ;  /* 0x000000091f1f7836 */ /* 0x000fc40000000000 */
[----:B------:R-:W-:Y:S01]  /*14e0*/  VIADD R30, R30, 0x3 ;  /* 0x000000031e1e7836 */ /* 0x000fe20000000000 */
[----:B------:R-:W-:-:S03]  /*14f0*/  UIADD3.X UR9, UPT, UPT, URZ, UR9, URZ, UP0, !UPT ;  /* 0x00000009ff097290 */ /* 0x000fc600087fe4ff */
[----:B------:R-:W-:-:S08]  /*1500*/  DMUL R28, R10, R28 ;  /* 0x0000001c0a1c7228 */ /* 0x000fd00000000000 */
[----:B--2---:R-:W-:-:S08]  /*1510*/  @!P1 DMUL R24, R28, R22 ;  /* 0x000000161c189228 */ /* 0x004fd00000000000 */
[----:B------:R-:W-:Y:S02]  /*1520*/  @!P1 DFMA R12, R22, R24, R12 ;  /* 0x00000018160c922b */ /* 0x000fe4000000000c */
[C---:B---3--:R-:W-:Y:S02]  /*1530*/  @!P2 DMUL R22, R28.reuse, R20 ;  /* 0x000000141c16a228 */ /* 0x048fe40000000000 */
[----:B----4-:R-:W-:-:S06]  /*1540*/  @!P3 DMUL R24, R28, R26 ;  /* 0x0000001a1c18b228 */ /* 0x010fcc0000000000 */
[----:B------:R-:W-:-:S08]  /*1550*/  @!P2 DFMA R12, R20, R22, R12 ;  /* 0x00000016140ca22b */ /* 0x000fd0000000000c */
[----:B------:R-:W-:Y:S01]  /*1560*/  @!P3 DFMA R12, R26, R24, R12 ;  /* 0x000000181a0cb22b */ /* 0x000fe2000000000c */
[----:B------:R-:W-:Y:S10]  /*1570*/  BRA.U UP1, `(.L_x_39) ;  /* 0xfffffff501d07547 */ /* 0x000ff4000b83ffff */
[----:B------:R-:W-:Y:S05]  /*1580*/  @P0 BRA `(.L_x_40) ;  /* 0xfffffff4007c0947 */ /* 0x000fea000383ffff */
.L_x_32:
        /* <DEDUP_REMOVED lines=17> */
[----:B------:R-:W-:Y:S05]  /*16a0*/  CALL.REL.NOINC `($__internal_2_$__cuda_sm20_div_rn_f64_full) ;  /* 0x00000000002c7944 */ /* 0x000fea0003c00000 */
[----:B------:R-:W-:Y:S02]  /*16b0*/  IMAD.MOV.U32 R2, RZ, RZ, R16 ;  /* 0x000000ffff027224 */ /* 0x000fe400078e0010 */
[----:B------:R-:W-:-:S07]  /*16c0*/  IMAD.MOV.U32 R3, RZ, RZ, R17 ;  /* 0x000000ffff037224 */ /* 0x000fce00078e0011 */
.L_x_41:
[----:B------:R-:W0:Y:S01]  /*16d0*/  LDC.64 R8, c[0x0][0x380] ;  /* 0x0000e000ff087b82 */ /* 0x000e220000000a00 */
[----:B------:R-:W1:Y:S01]  /*16e0*/  LDCU UR4, c[0x0][0x3dc] ;  /* 0x00007b80ff0477ac */ /* 0x000e620008000800 */
[----:B------:R-:W-:-:S08]  /*16f0*/  DMUL R6, R6, R6 ;  /* 0x0000000606067228 */ /* 0x000fd00000000000 */
[----:B------:R-:W-:-:S08]  /*1700*/  DFMA R6, R4, R4, R6 ;  /* 0x000000040406722b */ /* 0x000fd00000000006 */
[----:B------:R-:W-:Y:S01]  /*1710*/  DFMA R6, R2, R12, R6 ;  /* 0x0000000c0206722b */ /* 0x000fe20000000006 */
[----:B-1----:R-:W-:-:S04]  /*1720*/  IMAD R33, R34, UR4, R33 ;  /* 0x0000000422217c24 */ /* 0x002fc8000f8e0221 */
[----:B0-----:R-:W-:-:S05]  /*1730*/  IMAD.WIDE R2, R33, 0x8, R8 ;  /* 0x0000000821027825 */ /* 0x001fca00078e0208 */
[----:B------:R-:W-:Y:S01]  /*1740*/  STG.E.64 desc[UR6][R2.64], R6 ;  /* 0x0000000602007986 */ /* 0x000fe2000c101b06 */
[----:B------:R-:W-:Y:S05]  /*1750*/  EXIT ;  /* 0x000000000000794d */ /* 0x000fea0003800000 */
        .weak           $__internal_2_$__cuda_sm20_div_rn_f64_full
        .type           $__internal_2_$__cuda_sm20_div_rn_f64_full,@function
        .size           $__internal_2_$__cuda_sm20_div_rn_f64_full,($__internal_3_$__cuda_sm20_dsqrt_rn_f64_mediumpath_v1 - $__internal_2_$__cuda_sm20_div_rn_f64_full)
$__internal_2_$__cuda_sm20_div_rn_f64_full:
        /* <DEDUP_REMOVED lines=47> */
[----:B------:R-:W-:Y:S01]  /*1a50*/  IMAD.MOV R3, RZ, RZ, -R20 ;  /* 0x000000ffff037224 */ /* 0x000fe200078e0a14 */
[----:B------:R-:W-:Y:S01]  /*1a60*/  DMUL.RP R8, R14, R8 ;  /* 0x000000080e087228 */ /* 0x000fe20000008000 */
[----:B------:R-:W-:-:S06]  /*1a70*/  IMAD.MOV.U32 R2, RZ, RZ, RZ ;  /* 0x000000ffff027224 */ /* 0x000fcc00078e00ff */
[----:B------:R-:W-:-:S03]  /*1a80*/  DFMA R2, R16, -R2, R14 ;  /* 0x800000021002722b */ /* 0x000fc6000000000e */
[----:B------:R-:W-:-:S03]  /*1a90*/  LOP3.LUT R11, R9, R11, RZ, 0x3c, !PT ;  /* 0x0000000b090b7212 */ /* 0x000fc600078e3cff */
[----:B------:R-:W-:-:S04]  /*1aa0*/  IADD3 R2, PT, PT, -R20, -0x43300000, RZ ;  /* 0xbcd0000014027810 */ /* 0x000fc80007ffe1ff */
[----:B------:R-:W-:-:S04]  /*1ab0*/  FSETP.NEU.AND P0, PT, |R3|, R2, PT ;  /* 0x000000020300720b */ /* 0x000fc80003f0d200 */
[----:B------:R-:W-:Y:S02]  /*1ac0*/  FSEL R16, R8, R16, !P0 ;  /* 0x0000001008107208 */ /* 0x000fe40004000000 */
[----:B------:R-:W-:Y:S01]  /*1ad0*/  FSEL R17, R11, R17, !P0 ;  /* 0x000000110b117208 */ /* 0x000fe20004000000 */
[----:B------:R-:W-:Y:S06]  /*1ae0*/  BRA `(.L_x_43) ;  /* 0x0000000000447947 */ /* 0x000fec0003800000 */
.L_x_42:
        /* <DEDUP_REMOVED lines=15> */
.L_x_44:
[----:B------:R-:W-:Y:S01]  /*1be0*/  LOP3.LUT R17, R9, 0x80000, RZ, 0xfc, !PT ;  /* 0x0008000009117812 */ /* 0x000fe200078efcff */
[----:B------:R-:W-:-:S07]  /*1bf0*/  IMAD.MOV.U32 R16, RZ, RZ, R8 ;  /* 0x000000ffff107224 */ /* 0x000fce00078e0008 */
.L_x_43:
[----:B------:R-:W-:Y:S02]  /*1c00*/  IMAD.MOV.U32 R2, RZ, RZ, R0 ;  /* 0x000000ffff027224 */ /* 0x000fe400078e0000 */
[----:B------:R-:W-:-:S04]  /*1c10*/  IMAD.MOV.U32 R3, RZ, RZ, 0x0 ;  /* 0x00000000ff037424 */ /* 0x000fc800078e00ff */
[----:B------:R-:W-:Y:S05]  /*1c20*/  RET.REL.NODEC R2 `(_Z16epsilon_of_p_GPUPdS_S_S_S_S_S_ddddiii) ;  /* 0xffffffe002f47950 */ /* 0x000fea0003c3ffff */
        .weak           $__internal_3_$__cuda_sm20_dsqrt_rn_f64_mediumpath_v1
        .type           $__internal_3_$__cuda_sm20_dsqrt_rn_f64_mediumpath_v1,@function
        .size           $__internal_3_$__cuda_sm20_dsqrt_rn_f64_mediumpath_v1,($_Z16epsilon_of_p_GPUPdS_S_S_S_S_S_ddddiii$__internal_accurate_pow - $__internal_3_$__cuda_sm20_dsqrt_rn_f64_mediumpath_v1)
$__internal_3_$__cuda_sm20_dsqrt_rn_f64_mediumpath_v1:
[----:B------:R-:W-:Y:S01]  /*1c30*/  ISETP.GE.U32.AND P4, PT, R22, -0x3400000, PT ;  /* 0xfcc000001600780c */ /* 0x000fe20003f86070 */
[----:B------:R-:W-:Y:S01]  /*1c40*/  BSSY.RECONVERGENT B1, `(.L_x_45) ;  /* 0x0000026000017945 */ /* 0x000fe20003800200 */
[----:B------:R-:W-:Y:S01]  /*1c50*/  IMAD.MOV.U32 R22, RZ, RZ, R0 ;  /* 0x000000ffff167224 */ /* 0x000fe200078e0000 */
[----:B------:R-:W-:Y:S01]  /*1c60*/  MOV R27, R35 ;  /* 0x00000023001b7202 */ /* 0x000fe20000000f00 */
[----:B------:R-:W-:-:S09]  /*1c70*/  IMAD.MOV.U32 R25, RZ, RZ, R37 ;  /* 0x000000ffff197224 */ /* 0x000fd200078e0025 */
        /* <DEDUP_REMOVED lines=9> */
.L_x_46:
        /* <DEDUP_REMOVED lines=24> */
.L_x_48:
[----:B------:R-:W-:-:S11]  /*1e90*/  DADD R24, R22, R22 ;  /* 0x0000000016187229 */ /* 0x000fd60000000016 */
.L_x_47:
[----:B------:R-:W-:Y:S05]  /*1ea0*/  BSYNC.RECONVERGENT B1 ;  /* 0x0000000000017941 */ /* 0x000fea0003800200 */
.L_x_45:
[----:B------:R-:W-:Y:S02]  /*1eb0*/  IMAD.MOV.U32 R37, RZ, RZ, 0x0 ;  /* 0x00000000ff257424 */ /* 0x000fe400078e00ff */
[----:B------:R-:W-:Y:S02]  /*1ec0*/  IMAD.MOV.U32 R28, RZ, RZ, R24 ;  /* 0x000000ffff1c7224 */ /* 0x000fe400078e0018 */
[----:B------:R-:W-:Y:S01]  /*1ed0*/  IMAD.MOV.U32 R29, RZ, RZ, R25 ;  /* 0x000000ffff1d7224 */ /* 0x000fe200078e0019 */
[----:B------:R-:W-:Y:S06]  /*1ee0*/  RET.REL.NODEC R36 `(_Z16epsilon_of_p_GPUPdS_S_S_S_S_S_ddddiii) ;  /* 0xffffffe024447950 */ /* 0x000fec0003c3ffff */
        .type           $_Z16epsilon_of_p_GPUPdS_S_S_S_S_S_ddddiii$__internal_accurate_pow,@function
        .size           $_Z16epsilon_of_p_GPUPdS_S_S_S_S_S_ddddiii$__internal_accurate_pow,($_Z16epsilon_of_p_GPUPdS_S_S_S_S_S_ddddiii$__internal_trig_reduction_slowpathd - $_Z16epsilon_of_p_GPUPdS_S_S_S_S_S_ddddiii$__internal_accurate_pow)
$_Z16epsilon_of_p_GPUPdS_S_S_S_S_S_ddddiii$__internal_accurate_pow:
[----:B------:R-:W-:Y:S01]  /*1ef0*/  ISETP.GT.U32.AND P0, PT, R13, 0xfffff, PT ;  /* 0x000fffff0d00780c */ /* 0x000fe20003f04070 */
[----:B------:R-:W-:Y:S01]  /*1f00*/  IMAD.MOV.U32 R2, RZ, RZ, R13 ;  /* 0x000000ffff027224 */ /* 0x000fe200078e000d */
[----:B------:R-:W-:Y:S01]  /*1f10*/  UMOV UR4, 0x7d2cafe2 ;  /* 0x7d2cafe200047882 */ /* 0x000fe20000000000 */
[----:B------:R-:W-:Y:S01]  /*1f20*/  IMAD.MOV.U32 R18, RZ, RZ, R12 ;  /* 0x000000ffff127224 */ /* 0x000fe200078e000c */
[----:B------:R-:W-:Y:S01]  /*1f30*/  UMOV UR5, 0x3eb0f5ff ;  /* 0x3eb0f5ff00057882 */ /* 0x000fe20000000000 */
[----:B------:R-:W-:Y:S01]  /*1f40*/  IMAD.MOV.U32 R22, RZ, RZ, RZ ;  /* 0x000000ffff167224 */ /* 0x000fe200078e00ff */
[----:B------:R-:W-:Y:S01]  /*1f50*/  UMOV UR8, 0x3b39803f ;  /* 0x3b39803f00087882 */ /* 0x000fe20000000000 */
[----:B------:R-:W-:Y:S01]  /*1f60*/  IMAD.MOV.U32 R10, RZ, RZ, 0x41ad3b5a ;  /* 0x41ad3b5aff0a7424 */ /* 0x000fe200078e00ff */
[----:B------:R-:W-:Y:S01]  /*1f70*/  UMOV UR9, 0x3c7abc9e ;  /* 0x3c7abc9e00097882 */ /* 0x000fe20000000000 */
[----:B------:R-:W-:-:S04]  /*1f80*/  IMAD.MOV.U32 R11, RZ, RZ, 0x3ed0f5d2 ;  /* 0x3ed0f5d2ff0b7424 */ /* 0x000fc800078e00ff */
[----:B------:R-:W-:Y:S01]  /*1f90*/  @!P0 DMUL R28, R12, 1.80143985094819840000e+16 ;  /* 0x435000000c1c8828 */ /* 0x000fe20000000000 */
[----:B------:R-:W-:-:S09]  /*1fa0*/  SHF.R.U32.HI R13, RZ, 0x14, R13 ;  /* 0x00000014ff0d7819 */ /* 0x000fd2000001160d */
[----:B------:R-:W-:Y:S01]  /*1fb0*/  @!P0 IMAD.MOV.U32 R2, RZ, RZ, R29 ;  /* 0x000000ffff028224 */ /* 0x000fe200078e001d */
[----:B------:R-:W-:Y:S01]  /*1fc0*/  @!P0 LEA.HI R13, R29, 0xffffffca, RZ, 0xc ;  /* 0xffffffca1d0d8811 */ /* 0x000fe200078f60ff */
[----:B------:R-:W-:-:S03]  /*1fd0*/  @!P0 IMAD.MOV.U32 R18, RZ, RZ, R28 ;  /* 0x000000ffff128224 */ /* 0x000fc600078e001c */
[----:B------:R-:W-:-:S04]  /*1fe0*/  LOP3.LUT R2, R2, 0x800fffff, RZ, 0xc0, !PT ;  /* 0x800fffff02027812 */ /* 0x000fc800078ec0ff */
[----:B------:R-:W-:-:S04]  /*1ff0*/  LOP3.LUT R19, R2, 0x3ff00000, RZ, 0xfc, !PT ;  /* 0x3ff0000002137812 */ /* 0x000fc800078efcff */
[----:B------:R-:W-:-:S13]  /*2000*/  ISETP.GE.U32.AND P1, PT, R19, 0x3ff6a09f, PT ;  /* 0x3ff6a09f1300780c */ /* 0x000fda0003f26070 */
[----:B------:R-:W-:-:S04]  /*2010*/  @P1 VIADD R3, R19, 0xfff00000 ;  /* 0xfff0000013031836 */ /* 0x000fc80000000000 */
        /* <DEDUP_REMOVED lines=9> */
[----:B------:R-:W-:-:S08]  /*20b0*/  DMUL R24, R2, R2 ;  /* 0x0000000202187228 */ /* 0x000fd00000000000 */
[----:B------:R-:W-:Y:S01]  /*20c0*/  DFMA R8, R24, UR4, R10 ;  /* 0x0000000418087c2b */ /* 0x000fe2000800000a */
[----:B------:R-:W-:Y:S01]  /*20d0*/  UMOV UR4, 0x75488a3f ;  /* 0x75488a3f00047882 */ /* 0x000fe20000000000 */
[----:B------:R-:W-:Y:S01]  /*20e0*/  UMOV UR5, 0x3ef3b20a ;  /* 0x3ef3b20a00057882 */ /* 0x000fe20000000000 */
[----:B------:R-:W-:-:S05]  /*20f0*/  DADD R10, R18, -R2 ;  /* 0x00000000120a7229 */ /* 0x000fca0000000802 */
[----:B------:R-:W-:Y:S01]  /*2100*/  DFMA R8, R24, R8, UR4 ;  /* 0x0000000418087e2b */ /* 0x000fe20008000008 */
[----:B------:R-:W-:Y:S01]  /*2110*/  UMOV UR4, 0xe4faecd5 ;  /* 0xe4faecd500047882 */ /* 0x000fe20000000000 */
[----:B------:R-:W-:Y:S01]  /*2120*/  UMOV UR5, 0x3f1745cd ;  /* 0x3f1745cd00057882 */ /* 0x000fe20000000000 */
[----:B------:R-:W-:Y:S02]  /*2130*/  DADD R30, R10, R10 ;  /* 0x000000000a1e7229 */ /* 0x000fe4000000000a */
[----:B------:R-:W-:-:S03]  /*2140*/  DMUL R10, R2, R2 ;  /* 0x00000002020a7228 */ /* 0x000fc60000000000 */
[----:B------:R-:W-:Y:S01]  /*2150*/  DFMA R8, R24, R8, UR4 ;  /* 0x0000000418087e2b */ /* 0x000fe20008000008 */
[----:B------:R-:W-:Y:S01]  /*2160*/  UMOV UR4, 0x258a578b ;  /* 0x258a578b00047882 */ /* 0x000fe20000000000 */
[----:B------:R-:W-:Y:S01]  /*2170*/  UMOV UR5, 0x3f3c71c7 ;  /* 0x3f3c71c700057882 */ /* 0x000fe20000000000 */
[----:B------:R-:W-:Y:S02]  /*2180*/  DFMA R30, R18, -R2, R30 ;  /* 0x80000002121e722b */ /* 0x000fe4000000001e */
[----:B------:R-:W-:-:S03]  /*2190*/  DMUL R18, R2, R10 ;  /* 0x0000000a02127228 */ /* 0x000fc60000000000 */
[----:B------:R-:W-:Y:S01]  /*21a0*/  DFMA R8, R24, R8, UR4 ;  /* 0x0000000418087e2b */ /* 0x000fe20008000008 */
[----:B------:R-:W-:Y:S01]  /*21b0*/  UMOV UR4, 0x9242b910 ;  /* 0x9242b91000047882 */ /* 0x000fe20000000000 */
[----:B------:R-:W-:Y:S01]  /*21c0*/  UMOV UR5, 0x3f624924 ;  /* 0x3f62492400057882 */ /* 0x000fe20000000000 */
[----:B------:R-:W-:Y:S02]  /*21d0*/  DMUL R22, R22, R30 ;  /* 0x0000001e16167228 */ /* 0x000fe40000000000 */
[----:B------:R-:W-:-:S03]  /*21e0*/  DFMA R30, R2, R10, -R18 ;  /* 0x0000000a021e722b */ /* 0x000fc60000000812 */
[----:B------:R-:W-:Y:S01]  /*21f0*/  DFMA R8, R24, R8, UR4 ;  /* 0x0000000418087e2b */ /* 0x000fe20008000008 */
[----:B------:R-:W-:Y:S01]  /*2200*/  UMOV UR4, 0x99999dfb ;  /* 0x99999dfb00047882 */ /* 0x000fe20000000000 */
[----:B------:R-:W-:-:S03]  /*2210*/  UMOV UR5, 0x3f899999 ;  /* 0x3f89999900057882 */ /* 0x000fc60000000000 */
[----:B------:R-:W-:Y:S01]  /*2220*/  VIADD R39, R23, 0x100000 ;  /* 0x0010000017277836 */ /* 0x000fe20000000000 */
[----:B------:R-:W-:Y:S01]  /*2230*/  DFMA R30, R22, R10, R30 ;  /* 0x0000000a161e722b */ /* 0x000fe2000000001e */
[----:B------:R-:W-:Y:S01]  /*2240*/  IMAD.MOV.U32 R38, RZ, RZ, R22 ;  /* 0x000000ffff267224 */ /* 0x000fe200078e0016 */
        /* <DEDUP_REMOVED lines=8> */
[----:B------:R-:W-:-:S06]  /*22d0*/  DFMA R36, R2, R2, -R10 ;  /* 0x000000020224722b */ /* 0x000fcc000000080a */
[----:B------:R-:W-:Y:S01]  /*22e0*/  DADD R24, R24, -UR4 ;  /* 0x8000000418187e29 */ /* 0x000fe20008000000 */
[----:B------:R-:W-:Y:S01]  /*22f0*/  UMOV UR4, 0x80000000 ;  /* 0x8000000000047882 */ /* 0x000fe20000000000 */
[----:B------:R-:W-:Y:S01]  /*2300*/  DFMA R36, R2, R38, R36 ;  /* 0x000000260224722b */ /* 0x000fe20000000024 */
[----:B------:R-:W-:-:S05]  /*2310*/  UMOV UR5, 0x43300000 ;  /* 0x4330000000057882 */ /* 0x000fca0000000000 */
[----:B------:R-:W-:Y:S02]  /*2320*/  DADD R26, R8, R24 ;  /* 0x00000000081a7229 */ /* 0x000fe40000000018 */
[----:B------:R-:W-:-:S06]  /*2330*/  DFMA R30, R2, R36, R30 ;  /* 0x00000024021e722b */ /* 0x000fcc000000001e */
[----:B------:R-:W-:Y:S02]  /*2340*/  DMUL R10, R26, R18 ;  /* 0x000000121a0a7228 */ /* 0x000fe40000000000 */
[----:B------:R-:W-:-:S06]  /*2350*/  DADD R8, R8, -R26 ;  /* 0x0000000008087229 */ /* 0x000fcc000000081a */
[----:B------:R-:W-:Y:S02]  /*2360*/  DFMA R36, R26, R18, -R10 ;  /* 0x000000121a24722b */ /* 0x000fe4000000080a */
[----:B------:R-:W-:-:S06]  /*2370*/  DADD R8, R24, R8 ;  /* 0x0000000018087229 */ /* 0x000fcc0000000008 */
        /* <DEDUP_REMOVED lines=8> */
[----:B------:R-:W-:Y:S01]  /*2400*/  DADD R2, R10, R2 ;  /* 0x000000000a027229 */ /* 0x000fe20000000002 */
[C---:B------:R-:W-:Y:S02]  /*2410*/  VIADD R10, R13.reuse, 0xfffffc01 ;  /* 0xfffffc010d0a7836 */ /* 0x040fe40000000000 */
[----:B------:R-:W-:Y:S02]  /*2420*/  @P1 VIADD R10, R13, 0xfffffc02 ;  /* 0xfffffc020d0a1836 */ /* 0x000fe40000000000 */
[----:B------:R-:W-:-:S03]  /*2430*/  IMAD.MOV.U32 R11, RZ, RZ, 0x43300000 ;  /* 0x43300000ff0b7424 */ /* 0x000fc600078e00ff */
[----:B------:R-:W-:Y:S01]  /*2440*/  DADD R2, R22, R2 ;  /* 0x0000000016027229 */ /* 0x000fe20000000002 */
[----:B------:R-:W-:-:S06]  /*2450*/  LOP3.LUT R10, R10, 0x80000000, RZ, 0x3c, !PT ;  /* 0x800000000a0a7812 */ /* 0x000fcc00078e3cff */
[----:B------:R-:W-:Y:S01]  /*2460*/  DADD R12, R10, -UR4 ;  /* 0x800000040a0c7e29 */ /* 0x000fe20008000000 */
[----:B------:R-:W-:Y:S01]  /*2470*/  UMOV UR4, 0xfefa39ef ;  /* 0xfefa39ef00047882 */ /* 0x000fe20000000000 */
[----:B------:R-:W-:Y:S01]  /*2480*/  DADD R10, R8, R2 ;  /* 0x00000000080a7229 */ /* 0x000fe20000000002 */
[----:B------:R-:W-:-:S07]  /*2490*/  UMOV UR5, 0x3fe62e42 ;  /* 0x3fe62e4200057882 */ /* 0x000fce0000000000 */
[--C-:B------:R-:W-:Y:S02]  /*24a0*/  DFMA R18, R12, UR4, R10.reuse ;  /* 0x000000040c127c2b */ /* 0x100fe4000800000a */
[----:B------:R-:W-:-:S06]  /*24b0*/  DADD R8, R8, -R10 ;  /* 0x0000000008087229 */ /* 0x000fcc000000080a */
[----:B------:R-:W-:Y:S02]  /*24c0*/  DFMA R22, R12, -UR4, R18 ;  /* 0x800000040c167c2b */ /* 0x000fe40008000012 */
[----:B------:R-:W-:-:S06]  /*24d0*/  DADD R8, R2, R8 ;  /* 0x0000000002087229 */ /* 0x000fcc0000000008 */
[----:B------:R-:W-:-:S08]  /*24e0*/  DADD R22, -R10, R22 ;  /* 0x000000000a167229 */ /* 0x000fd00000000116 */
[----:B------:R-:W-:-:S08]  /*24f0*/  DADD R8, R8, -R22 ;  /* 0x0000000008087229 */ /* 0x000fd00000000816 */
[----:B------:R-:W-:-:S08]  /*2500*/  DFMA R8, R12, UR8, R8 ;  /* 0x000000080c087c2b */ /* 0x000fd00008000008 */
[----:B------:R-:W-:-:S08]  /*2510*/  DADD R10, R18, R8 ;  /* 0x00000000120a7229 */ /* 0x000fd00000000008 */
[----:B------:R-:W-:Y:S02]  /*2520*/  DADD R18, R18, -R10 ;  /* 0x0000000012127229 */ /* 0x000fe4000000080a */
[----:B------:R-:W-:-:S06]  /*2530*/  DMUL R2, R10, 2 ;  /* 0x400000000a027828 */ /* 0x000fcc0000000000 */
[----:B------:R-:W-:Y:S02]  /*2540*/  DADD R12, R8, R18 ;  /* 0x00000000080c7229 */ /* 0x000fe40000000012 */
[----:B------:R-:W-:-:S08]  /*2550*/  DFMA R10, R10, 2, -R2 ;  /* 0x400000000a0a782b */ /* 0x000fd00000000802 */
[----:B------:R-:W-:Y:S01]  /*2560*/  DFMA R12, R12, 2, R10 ;  /* 0x400000000c0c782b */ /* 0x000fe2000000000a */
[----:B------:R-:W-:Y:S02]  /*2570*/  IMAD.MOV.U32 R10, RZ, RZ, 0x652b82fe ;  /* 0x652b82feff0a7424 */ /* 0x000fe400078e00ff */
[----:B------:R-:W-:-:S05]  /*2580*/  IMAD.MOV.U32 R11, RZ, RZ, 0x3ff71547 ;  /* 0x3ff71547ff0b7424 */ /* 0x000fca00078e00ff */
        /* <DEDUP_REMOVED lines=51> */
[----:B------:R-:W-:Y:S01]  /*28c0*/  SHF.R.S32.HI R3, RZ, 0x1, R2 ;  /* 0x00000001ff037819 */ /* 0x000fe20000011402 */
[----:B------:R-:W-:-:S04]  /*28d0*/  IMAD.MOV.U32 R2, RZ, RZ, R22 ;  /* 0x000000ffff027224 */ /* 0x000fc800078e0016 */
[----:B------:R-:W-:Y:S02]  /*28e0*/  IMAD.IADD R8, R10, 0x1, -R3 ;  /* 0x000000010a087824 */ /* 0x000fe400078e0a03 */
[----:B------:R-:W-:-:S03]  /*28f0*/  IMAD R3, R3, 0x100000, R23 ;  /* 0x0010000003037824 */ /* 0x000fc600078e0217 */
[----:B------:R-:W-:Y:S01]  /*2900*/  LEA R9, R8, 0x3ff00000, 0x14 ;  /* 0x3ff0000008097811 */ /* 0x000fe200078ea0ff */
[----:B------:R-:W-:-:S06]  /*2910*/  IMAD.MOV.U32 R8, RZ, RZ, RZ ;  /* 0x000000ffff087224 */ /* 0x000fcc00078e00ff */
[----:B------:R-:W-:-:S11]  /*2920*/  DMUL R2, R2, R8 ;  /* 0x0000000802027228 */ /* 0x000fd60000000000 */
.L_x_49:
[----:B------:R-:W-:Y:S02]  /*2930*/  DFMA R8, R12, R2, R2 ;  /* 0x000000020c08722b */ /* 0x000fe40000000002 */
[----:B------:R-:W-:-:S08]  /*2940*/  DSETP.NEU.AND P0, PT, |R2|, +INF , PT ;  /* 0x7ff000000200742a */ /* 0x000fd00003f0d200 */
[----:B------:R-:W-:Y:S02]  /*2950*/  FSEL R24, R2, R8, !P0 ;  /* 0x0000000802187208 */ /* 0x000fe40004000000 */
[----:B------:R-:W-:Y:S01]  /*2960*/  FSEL R25, R3, R9, !P0 ;  /* 0x0000000903197208 */ /* 0x000fe20004000000 */
[----:B------:R-:W-:Y:S01]  /*2970*/  IMAD.MOV.U32 R3, RZ, RZ, 0x0 ;  /* 0x00000000ff037424 */ /* 0x000fe200078e00ff */
[----:B------:R-:W-:-:S04]  /*2980*/  MOV R2, R0 ;  /* 0x0000000000027202 */ /* 0x000fc80000000f00 */
[----:B------:R-:W-:Y:S05]  /*2990*/  RET.REL.NODEC R2 `(_Z16epsilon_of_p_GPUPdS_S_S_S_S_S_ddddiii) ;  /* 0xffffffd402987950 */ /* 0x000fea0003c3ffff */
        .type           $_Z16epsilon_of_p_GPUPdS_S_S_S_S_S_ddddiii$__internal_trig_reduction_slowpathd,@function
        .size           $_Z16epsilon_of_p_GPUPdS_S_S_S_S_S_ddddiii$__internal_trig_reduction_slowpathd,(.L_x_62 - $_Z16epsilon_of_p_GPUPdS_S_S_S_S_S_ddddiii$__internal_trig_reduction_slowpathd)
$_Z16epsilon_of_p_GPUPdS_S_S_S_S_S_ddddiii$__internal_trig_reduction_slowpathd:
        /* <DEDUP_REMOVED lines=24> */
.L_x_52:
[----:B------:R-:W1:Y:S02]  /*2b20*/  LDC.64 R2, c[0x4][RZ] ;  /* 0x01000000ff027b82 */ /* 0x000e640000000a00 */
[----:B-1----:R-:W-:-:S06]  /*2b30*/  IMAD.WIDE R2, R15, 0x8, R2 ;  /* 0x000000080f027825 */ /* 0x002fcc00078e0202 */
[----:B0-----:R-:W2:Y:S01]  /*2b40*/  LDG.E.64.CONSTANT R2, desc[UR4][R2.64] ;  /* 0x0000000402027981 */ /* 0x001ea2000c1e9b00 */
[----:B------:R-:W-:Y:S02]  /*2b50*/  IMAD.MOV.U32 R12, RZ, RZ, R22 ;  /* 0x000000ffff0c7224 */ /* 0x000fe400078e0016 */
[----:B------:R-:W-:Y:S02]  /*2b60*/  IMAD.MOV.U32 R13, RZ, RZ, R23 ;  /* 0x000000ffff0d7224 */ /* 0x000fe400078e0017 */
        /* <DEDUP_REMOVED lines=19> */
[----:B------:R-:W-:-:S10]  /*2ca0*/  IMAD.X R23, RZ, RZ, R2, P1 ;  /* 0x000000ffff177224 */ /* 0x000fd400008e0602 */
[----:B-1----:R-:W-:Y:S05]  /*2cb0*/  @P0 BRA `(.L_x_52) ;  /* 0xfffffffc00980947 */ /* 0x002fea000383ffff */
[----:B------:R-:W-:-:S07]  /*2cc0*/  IMAD.MOV.U32 R15, RZ, RZ, R9 ;  /* 0x000000ffff0f7224 */ /* 0x000fce00078e0009 */
.L_x_51:
        /* <DEDUP_REMOVED lines=10> */
[C---:B---3--:R-:W-:Y:S02]  /*2d70*/  @P0 SHF.L.U32 R15, R8.reuse, R25, RZ ;  /* 0x00000019080f0219 */ /* 0x048fe400000006ff */
[----:B------:R-:W-:Y:S02]  /*2d80*/  @P0 SHF.R.U64 R10, R11, R0, R13 ;  /* 0x000000000b0a0219 */ /* 0x000fe4000000120d */
[--C-:B------:R-:W-:Y:S02]  /*2d90*/  @P0 SHF.R.U32.HI R19, RZ, 0x1, R9.reuse ;  /* 0x00000001ff130819 */ /* 0x100fe40000011609 */
[----:B------:R-:W-:-:S02]  /*2da0*/  @P0 SHF.R.U64 R17, R8, 0x1, R9 ;  /* 0x0000000108110819 */ /* 0x000fc40000001209 */
[-C--:B------:R-:W-:Y:S02]  /*2db0*/  @P0 SHF.L.U64.HI R12, R8, R25.reuse, R9 ;  /* 0x00000019080c0219 */ /* 0x080fe40000010209 */
[----:B------:R-:W-:Y:S02]  /*2dc0*/  @P0 SHF.R.U32.HI R11, RZ, R0, R13 ;  /* 0x00000000ff0b0219 */ /* 0x000fe4000001160d */
[----:B------:R-:W-:Y:S02]  /*2dd0*/  @P0 LOP3.LUT R8, R15, R10, RZ, 0xfc, !PT ;  /* 0x0000000a0f080212 */ /* 0x000fe400078efcff */
[----:B----4-:R-:W-:Y:S02]  /*2de0*/  @P0 SHF.L.U32 R13, R2, R25, RZ ;  /* 0x00000019020d0219 */ /* 0x010fe400000006ff */
[----:B0-----:R-:W-:Y:S02]  /*2df0*/  @P0 SHF.R.U64 R22, R17, R0, R19 ;  /* 0x0000000011160219 */ /* 0x001fe40000001213 */
[----:B------:R-:W-:Y:S01]  /*2e00*/  @P0 LOP3.LUT R9, R12, R11, RZ, 0xfc, !PT ;  /* 0x0000000b0c090212 */ /* 0x000fe200078efcff */
[----:B------:R-:W-:Y:S01]  /*2e10*/  IMAD.SHL.U32 R12, R8, 0x4, RZ ;  /* 0x00000004080c7824 */ /* 0x000fe200078e00ff */
[----:B------:R-:W-:-:S02]  /*2e20*/  @P0 SHF.L.U64.HI R25, R2, R25, R3 ;  /* 0x0000001902190219 */ /* 0x000fc40000010203 */
[----:B------:R-:W-:Y:S02]  /*2e30*/  @P0 LOP3.LUT R2, R13, R22, RZ, 0xfc, !PT ;  /* 0x000000160d020212 */ /* 0x000fe400078efcff */
[----:B------:R-:W-:Y:S02]  /*2e40*/  @P0 SHF.R.U32.HI R0, RZ, R0, R19 ;  /* 0x00000000ff000219 */ /* 0x000fe40000011613 */
[----:B------:R-:W-:Y:S02]  /*2e50*/  SHF.L.U64.HI R13, R8, 0x2, R9 ;  /* 0x00000002080d7819 */ /* 0x000fe40000010209 */
[----:B------:R-:W-:Y:S02]  /*2e60*/  @P0 LOP3.LUT R3, R25, R0, RZ, 0xfc, !PT ;  /* 0x0000000019030212 */ /* 0x000fe400078efcff */
[----:B------:R-:W-:Y:S02]  /*2e70*/  SHF.L.W.U32.HI R9, R9, 0x2, R2 ;  /* 0x0000000209097819 */ /* 0x000fe40000010e02 */
[----:B------:R-:W-:-:S02]  /*2e80*/  IADD3 RZ, P0, PT, RZ, -R12, RZ ;  /* 0x8000000cffff7210 */ /* 0x000fc40007f1e0ff */
[----:B------:R-:W-:Y:S02]  /*2e90*/  LOP3.LUT R0, RZ, R13, RZ, 0x33, !PT ;  /* 0x0000000dff007212 */ /* 0x000fe400078e33ff */
[----:B------:R-:W-:Y:S02]  /*2ea0*/  SHF.L.W.U32.HI R2, R2, 0x2, R3 ;  /* 0x0000000202027819 */ /* 0x000fe40000010e03 */
[----:B------:R-:W-:Y:S02]  /*2eb0*/  LOP3.LUT R10, RZ, R9, RZ, 0x33, !PT ;  /* 0x00000009ff0a7212 */ /* 0x000fe400078e33ff */
[----:B------:R-:W-:Y:S02]  /*2ec0*/  IADD3.X R8, P0, PT, RZ, R0, RZ, P0, !PT ;  /* 0x00000000ff087210 */ /* 0x000fe4000071e4ff */
[----:B------:R-:W-:Y:S02]  /*2ed0*/  LOP3.LUT R0, RZ, R2, RZ, 0x33, !PT ;  /* 0x00000002ff007212 */ /* 0x000fe400078e33ff */
[----:B------:R-:W-:-:S02]  /*2ee0*/  IADD3.X R10, P1, PT, RZ, R10, RZ, P0, !PT ;  /* 0x0000000aff0a7210 */ /* 0x000fc4000073e4ff */
        /* <DEDUP_REMOVED lines=15> */
[----:B------:R-:W-:Y:S02]  /*2fe0*/  LOP3.LUT R8, R0, 0x3f, RZ, 0xc0, !PT ;  /* 0x0000003f00087812 */ /* 0x000fe400078ec0ff */
[--C-:B------:R-:W-:Y:S02]  /*2ff0*/  SHF.R.U64 R10, R12, 0x1, R13.reuse ;  /* 0x000000010c0a7819 */ /* 0x100fe4000000120d */
        /* <DEDUP_REMOVED lines=8> */
.L_x_53:
[----:B------:R-:W-:-:S04]  /*3080*/  IMAD.WIDE.U32 R12, R11, 0x2168c235, RZ ;  /* 0x2168c2350b0c7825 */ /* 0x000fc800078e00ff */
[----:B------:R-:W-:Y:S01]  /*3090*/  IMAD.MOV.U32 R8, RZ, RZ, R13 ;  /* 0x000000ffff087224 */ /* 0x000fe200078e000d */
[----:B------:R-:W-:Y:S01]  /*30a0*/  IADD3 RZ, P1, PT, R12, R12, RZ ;  /* 0x0000000c0cff7210 */ /* 0x000fe20007f3e0ff */
[----:B------:R-:W-:Y:S02]  /*30b0*/  IMAD.MOV.U32 R9, RZ, RZ, RZ ;  /* 0x000000ffff097224 */ /* 0x000fe400078e00ff */
        /* <DEDUP_REMOVED lines=20> */
[----:B------:R-:W-:-:S04]  /*3200*/  SHF.R.U64 R9, R9, 0xa, R10 ;  /* 0x0000000a09097819 */ /* 0x000fc8000000120a */
[----:B------:R-:W-:-:S04]  /*3210*/  IADD3 R9, P2, PT, R9, 0x1, RZ ;  /* 0x0000000109097810 */ /* 0x000fc80007f5e0ff */
[----:B------:R-:W-:-:S04]  /*3220*/  LEA.HI.X R10, R10, RZ, RZ, 0x16, P2 ;  /* 0x000000ff0a0a7211 */ /* 0x000fc800010fb4ff */
[--C-:B------:R-:W-:Y:S02]  /*3230*/  SHF.R.U64 R0, R9, 0x1, R10.reuse ;  /* 0x0000000109007819 */ /* 0x100fe4000000120a */
[----:B------:R-:W-:Y:S01]  /*3240*/  SHF.R.U32.HI R9, RZ, 0x1e, R3 ;  /* 0x0000001eff097819 */ /* 0x000fe20000011603 */
[----:B------:R-:W-:Y:S01]  /*3250*/  IMAD.SHL.U32 R3, R11, 0x100000, RZ ;  /* 0x001000000b037824 */ /* 0x000fe200078e00ff */
[----:B------:R-:W-:Y:S02]  /*3260*/  SHF.R.U32.HI R10, RZ, 0x1, R10 ;  /* 0x00000001ff0a7819 */ /* 0x000fe4000001160a */
[----:B------:R-:W-:Y:S02]  /*3270*/  IADD3 R11, P2, P3, RZ, RZ, R0 ;  /* 0x000000ffff0b7210 */ /* 0x000fe40007b5e000 */
[----:B------:R-:W-:Y:S02]  /*3280*/  LEA.HI R2, R2, R9, RZ, 0x1 ;  /* 0x0000000902027211 */ /* 0x000fe400078f08ff */
[----:B------:R-:W-:-:S03]  /*3290*/  IADD3.X R3, PT, PT, R3, 0x3fe00000, R10, P2, P3 ;  /* 0x3fe0000003037810 */ /* 0x000fc600017e640a */
[----:B------:R-:W-:Y:S01]  /*32a0*/  @P1 IMAD.MOV R2, RZ, RZ, -R2 ;  /* 0x000000ffff021224 */ /* 0x000fe200078e0a02 */
[----:B------:R-:W-:-:S07]  /*32b0*/  LOP3.LUT R3, R3, R8, RZ, 0xfc, !PT ;  /* 0x0000000803037212 */ /* 0x000fce00078efcff */
.L_x_50:
[----:B------:R-:W-:Y:S02]  /*32c0*/  IMAD.MOV.U32 R19, RZ, RZ, 0x0 ;  /* 0x00000000ff137424 */ /* 0x000fe400078e00ff */
[----:B------:R-:W-:Y:S02]  /*32d0*/  IMAD.MOV.U32 R0, RZ, RZ, R2 ;  /* 0x000000ffff007224 */ /* 0x000fe400078e0002 */
[----:B------:R-:W-:Y:S01]  /*32e0*/  IMAD.MOV.U32 R2, RZ, RZ, R11 ;  /* 0x000000ffff027224 */ /* 0x000fe200078e000b */
[----:B------:R-:W-:Y:S06]  /*32f0*/  RET.REL.NODEC R18 `(_Z16epsilon_of_p_GPUPdS_S_S_S_S_S_ddddiii) ;  /* 0xffffffcc12407950 */ /* 0x000fec0003c3ffff */
.L_x_54:
        /* <DEDUP_REMOVED lines=16> */
.L_x_62:


//--------------------- .nv.global.init           --------------------------
	.section	.nv.global.init,"aw",@progbits
	.align	16
.nv.global.init:
	.type		__cudart_sin_cos_coeffs,@object
	.size		__cudart_sin_cos_coeffs,(__cudart_i2opi_d - __cudart_sin_cos_coeffs)
__cudart_sin_cos_coeffs:
        /*0000*/ 	.byte	0x46, 0xd2, 0xb0, 0x2c, 0xf1, 0xe5, 0x5a, 0xbe, 0x92, 0xe3, 0xac, 0x69, 0xe3, 0x1d, 0xc7, 0x3e
        /*0010*/ 	.byte	0xa1, 0x62, 0xdb, 0x19, 0xa0, 0x01, 0x2a, 0xbf, 0x18, 0x08, 0x11, 0x11, 0x11, 0x11, 0x81, 0x3f
        /*0020*/ 	.byte	0x54, 0x55, 0x55, 0x55, 0x55, 0x55, 0xc5, 0xbf, 0x00, 0x00, 0x00, 0x00, 0x00, 0x00, 0x00, 0x00
        /*0030*/ 	.byte	0x00, 0x00, 0x00, 0x00, 0x00, 0x00, 0x00, 0x00, 0x64, 0x81, 0xfd, 0x20, 0x83, 0xff, 0xa8, 0xbd
        /*0040*/ 	.byte	0x28, 0x85, 0xef, 0xc1, 0xa7, 0xee, 0x21, 0x3e, 0xd9, 0xe6, 0x06, 0x8e, 0x4f, 0x7e, 0x92, 0xbe
        /*0050*/ 	.byte	0xe9, 0xbc, 0xdd, 0x19, 0xa0, 0x01, 0xfa, 0x3e, 0x47, 0x5d, 0xc1, 0x16, 0x6c, 0xc1, 0x56, 0xbf
        /*0060*/ 	.byte	0x51, 0x55, 0x55, 0x55, 0x55, 0x55, 0xa5, 0x3f, 0x00, 0x00, 0x00, 0x00, 0x00, 0x00, 0xe0, 0xbf
        /*0070*/ 	.byte	0x00, 0x00, 0x00, 0x00, 0x00, 0x00, 0xf0, 0x3f, 0x00, 0x00, 0x00, 0x00, 0x00, 0x00, 0x00, 0x00
	.type		__cudart_i2opi_d,@object
	.size		__cudart_i2opi_d,(.L_0 - __cudart_i2opi_d)
__cudart_i2opi_d:
        /* <DEDUP_REMOVED lines=9> */
.L_0:


//--------------------- .nv.shared.reserved.0     --------------------------
	.section	.nv.shared.reserved.0,"aw",@nobits
	.weak		__nv_reservedSMEM_offset_0_alias
	.size		__nv_reservedSMEM_offset_0_alias, 0, 64
	.other		__nv_reservedSMEM_offset_0_alias,@"STO_CUDA_RESERVED_SHARED STV_DEFAULT"
__nv_reservedSMEM_offset_0_alias:
	.zero		0
	.zero		64


//--------------------- .nv.constant0._Z10h_of_p_GPUPdS_S_S_S_S_S_ddddiii --------------------------
	.section	.nv.constant0._Z10h_of_p_GPUPdS_S_S_S_S_S_ddddiii,"a",@progbits
	.sectionflags	@""
	.align	4
.nv.constant0._Z10h_of_p_GPUPdS_S_S_S_S_S_ddddiii:
	.zero		996


//--------------------- .nv.constant0._Z16epsilon_of_p_GPUPdS_S_S_S_S_S_ddddiii --------------------------
	.section	.nv.constant0._Z16epsilon_of_p_GPUPdS_S_S_S_S_S_ddddiii,"a",@progbits
	.sectionflags	@""
	.align	4
.nv.constant0._Z16epsilon_of_p_GPUPdS_S_S_S_S_S_ddddiii:
	.zero		996


//--------------------- SYMBOLS --------------------------

	.type		.nv.reservedSmem.offset0,@object
	.size		.nv.reservedSmem.offset0,0x4
